//
// Generated by NVIDIA NVVM Compiler
//
// Compiler Build ID: CL-36424714
// Cuda compilation tools, release 13.0, V13.0.88
// Based on NVVM 20.0.0
//

.version 9.0
.target sm_100
.address_size 64

	// .globl	_Z17sundPartOnePerRowiPb

.visible .entry _Z17sundPartOnePerRowiPb(
	.param .u32 _Z17sundPartOnePerRowiPb_param_0,
	.param .u64 .ptr .align 1 _Z17sundPartOnePerRowiPb_param_1
)
{
	.reg .pred 	%p<11>;
	.reg .b16 	%rs<5>;
	.reg .b32 	%r<40>;
	.reg .b64 	%rd<25>;

	ld.param.u32 	%r21, [_Z17sundPartOnePerRowiPb_param_0];
	ld.param.u64 	%rd2, [_Z17sundPartOnePerRowiPb_param_1];
	cvta.to.global.u64 	%rd1, %rd2;
	mov.u32 	%r22, %ntid.x;
	mov.u32 	%r23, %ctaid.x;
	mov.u32 	%r24, %tid.x;
	mad.lo.s32 	%r1, %r22, %r23, %r24;
	setp.le.s32 	%p1, %r21, %r1;
	@%p1 bra 	$L__BB0_13;
	shl.b32 	%r25, %r1, 1;
	or.b32  	%r2, %r25, 1;
	sub.s32 	%r26, %r21, %r1;
	shr.s32 	%r3, %r26, 1;
	setp.lt.s32 	%p2, %r3, %r1;
	@%p2 bra 	$L__BB0_13;
	sub.s32 	%r27, %r3, %r1;
	add.s32 	%r4, %r27, 1;
	and.b32  	%r5, %r4, 7;
	setp.lt.u32 	%p3, %r27, 7;
	mov.u32 	%r37, %r1;
	@%p3 bra 	$L__BB0_5;
	mad.lo.s32 	%r35, %r1, %r2, %r1;
	shl.b32 	%r28, %r1, 4;
	or.b32  	%r7, %r28, 8;
	and.b32  	%r29, %r4, -8;
	neg.s32 	%r34, %r29;
	cvt.s64.s32 	%rd5, %r2;
	mov.u32 	%r37, %r1;
$L__BB0_4:
	.pragma "nounroll";
	cvt.s64.s32 	%rd3, %r35;
	add.s64 	%rd4, %rd1, %rd3;
	mov.b16 	%rs1, 1;
	st.global.u8 	[%rd4], %rs1;
	add.s64 	%rd6, %rd4, %rd5;
	st.global.u8 	[%rd6], %rs1;
	add.s64 	%rd7, %rd6, %rd5;
	st.global.u8 	[%rd7], %rs1;
	add.s64 	%rd8, %rd7, %rd5;
	st.global.u8 	[%rd8], %rs1;
	add.s64 	%rd9, %rd8, %rd5;
	st.global.u8 	[%rd9], %rs1;
	add.s64 	%rd10, %rd9, %rd5;
	st.global.u8 	[%rd10], %rs1;
	add.s64 	%rd11, %rd10, %rd5;
	st.global.u8 	[%rd11], %rs1;
	add.s64 	%rd12, %rd11, %rd5;
	st.global.u8 	[%rd12], %rs1;
	add.s32 	%r37, %r37, 8;
	add.s32 	%r35, %r35, %r7;
	add.s32 	%r34, %r34, 8;
	setp.ne.s32 	%p4, %r34, 0;
	@%p4 bra 	$L__BB0_4;
$L__BB0_5:
	setp.eq.s32 	%p5, %r5, 0;
	@%p5 bra 	$L__BB0_13;
	and.b32  	%r16, %r4, 3;
	setp.lt.u32 	%p6, %r5, 4;
	@%p6 bra 	$L__BB0_8;
	mad.lo.s32 	%r30, %r37, %r2, %r1;
	cvt.s64.s32 	%rd13, %r30;
	add.s64 	%rd14, %rd1, %rd13;
	mov.b16 	%rs2, 1;
	st.global.u8 	[%rd14], %rs2;
	cvt.s64.s32 	%rd15, %r2;
	add.s64 	%rd16, %rd14, %rd15;
	st.global.u8 	[%rd16], %rs2;
	add.s64 	%rd17, %rd16, %rd15;
	st.global.u8 	[%rd17], %rs2;
	add.s64 	%rd18, %rd17, %rd15;
	st.global.u8 	[%rd18], %rs2;
	add.s32 	%r37, %r37, 4;
$L__BB0_8:
	setp.eq.s32 	%p7, %r16, 0;
	@%p7 bra 	$L__BB0_13;
	setp.eq.s32 	%p8, %r16, 1;
	@%p8 bra 	$L__BB0_11;
	mad.lo.s32 	%r31, %r37, %r2, %r1;
	cvt.s64.s32 	%rd19, %r31;
	add.s64 	%rd20, %rd1, %rd19;
	mov.b16 	%rs3, 1;
	st.global.u8 	[%rd20], %rs3;
	cvt.s64.s32 	%rd21, %r2;
	add.s64 	%rd22, %rd20, %rd21;
	st.global.u8 	[%rd22], %rs3;
	add.s32 	%r37, %r37, 2;
$L__BB0_11:
	and.b32  	%r32, %r4, 1;
	setp.eq.b32 	%p9, %r32, 1;
	not.pred 	%p10, %p9;
	@%p10 bra 	$L__BB0_13;
	mad.lo.s32 	%r33, %r37, %r2, %r1;
	cvt.s64.s32 	%rd23, %r33;
	add.s64 	%rd24, %rd1, %rd23;
	mov.b16 	%rs4, 1;
	st.global.u8 	[%rd24], %rs4;
$L__BB0_13:
	ret;

}
	// .globl	_Z21sundPartOnePerElementiPb
.visible .entry _Z21sundPartOnePerElementiPb(
	.param .u32 _Z21sundPartOnePerElementiPb_param_0,
	.param .u64 .ptr .align 1 _Z21sundPartOnePerElementiPb_param_1
)
{
	.reg .pred 	%p<10>;
	.reg .b16 	%rs<2>;
	.reg .b32 	%r<14>;
	.reg .b64 	%rd<5>;

	ld.param.u32 	%r4, [_Z21sundPartOnePerElementiPb_param_0];
	ld.param.u64 	%rd1, [_Z21sundPartOnePerElementiPb_param_1];
	mov.u32 	%r5, %ntid.x;
	mov.u32 	%r6, %ctaid.x;
	mov.u32 	%r7, %tid.x;
	mad.lo.s32 	%r1, %r5, %r6, %r7;
	setp.eq.s32 	%p1, %r1, 0;
	setp.ge.s32 	%p2, %r1, %r4;
	or.pred  	%p3, %p1, %p2;
	@%p3 bra 	$L__BB1_4;
	mov.u32 	%r8, %ntid.y;
	mov.u32 	%r9, %ctaid.y;
	mov.u32 	%r10, %tid.y;
	mad.lo.s32 	%r2, %r8, %r9, %r10;
	setp.eq.s32 	%p4, %r2, 0;
	setp.ge.s32 	%p5, %r2, %r4;
	or.pred  	%p6, %p4, %p5;
	setp.gt.s32 	%p7, %r2, %r1;
	or.pred  	%p8, %p7, %p6;
	@%p8 bra 	$L__BB1_4;
	add.s32 	%r11, %r2, %r1;
	mul.lo.s32 	%r12, %r1, %r2;
	shl.b32 	%r13, %r12, 1;
	add.s32 	%r3, %r11, %r13;
	setp.gt.s32 	%p9, %r3, %r4;
	@%p9 bra 	$L__BB1_4;
	cvt.s64.s32 	%rd2, %r3;
	cvta.to.global.u64 	%rd3, %rd1;
	add.s64 	%rd4, %rd3, %rd2;
	mov.b16 	%rs1, 1;
	st.global.u8 	[%rd4], %rs1;
$L__BB1_4:
	ret;

}
	// .globl	_Z25sundPartTwoPerElementOneDiPbS_
.visible .entry _Z25sundPartTwoPerElementOneDiPbS_(
	.param .u32 _Z25sundPartTwoPerElementOneDiPbS__param_0,
	.param .u64 .ptr .align 1 _Z25sundPartTwoPerElementOneDiPbS__param_1,
	.param .u64 .ptr .align 1 _Z25sundPartTwoPerElementOneDiPbS__param_2
)
{
	.reg .pred 	%p<5>;
	.reg .b16 	%rs<4>;
	.reg .b32 	%r<9>;
	.reg .b64 	%rd<9>;

	ld.param.u32 	%r2, [_Z25sundPartTwoPerElementOneDiPbS__param_0];
	ld.param.u64 	%rd2, [_Z25sundPartTwoPerElementOneDiPbS__param_1];
	ld.param.u64 	%rd3, [_Z25sundPartTwoPerElementOneDiPbS__param_2];
	cvta.to.global.u64 	%rd1, %rd3;
	mov.u32 	%r3, %ntid.x;
	mov.u32 	%r4, %ctaid.x;
	mov.u32 	%r5, %tid.x;
	mad.lo.s32 	%r1, %r3, %r4, %r5;
	setp.lt.s32 	%p1, %r1, 2;
	@%p1 bra 	$L__BB2_6;
	setp.ne.s32 	%p2, %r1, 2;
	@%p2 bra 	$L__BB2_3;
	mov.b16 	%rs3, 0;
	st.global.u8 	[%rd1+2], %rs3;
	bra.uni 	$L__BB2_6;
$L__BB2_3:
	add.s32 	%r6, %r2, -1;
	shr.s32 	%r7, %r6, 1;
	setp.ge.s32 	%p3, %r1, %r7;
	@%p3 bra 	$L__BB2_6;
	cvt.u64.u32 	%rd4, %r1;
	cvta.to.global.u64 	%rd5, %rd2;
	add.s64 	%rd6, %rd5, %rd4;
	ld.global.u8 	%rs1, [%rd6];
	setp.ne.s16 	%p4, %rs1, 0;
	@%p4 bra 	$L__BB2_6;
	shl.b32 	%r8, %r1, 1;
	cvt.u64.u32 	%rd7, %r8;
	add.s64 	%rd8, %rd1, %rd7;
	mov.b16 	%rs2, 0;
	st.global.u8 	[%rd8+1], %rs2;
$L__BB2_6:
	ret;

}
	// .globl	_Z16eratosPerElementiPb
.visible .entry _Z16eratosPerElementiPb(
	.param .u32 _Z16eratosPerElementiPb_param_0,
	.param .u64 .ptr .align 1 _Z16eratosPerElementiPb_param_1
)
{
	.reg .pred 	%p<14>;
	.reg .b16 	%rs<5>;
	.reg .b32 	%r<65>;
	.reg .b64 	%rd<61>;
	.reg .b64 	%fd<3>;

	ld.param.u32 	%r23, [_Z16eratosPerElementiPb_param_0];
	ld.param.u64 	%rd2, [_Z16eratosPerElementiPb_param_1];
	cvta.to.global.u64 	%rd1, %rd2;
	mov.u32 	%r24, %ntid.x;
	mov.u32 	%r25, %ctaid.x;
	mov.u32 	%r26, %tid.x;
	mad.lo.s32 	%r27, %r24, %r25, %r26;
	cvt.rn.f64.s32 	%fd1, %r23;
	sqrt.rn.f64 	%fd2, %fd1;
	cvt.rzi.s32.f64 	%r29, %fd2;
	setp.lt.s32 	%p1, %r27, 2;
	setp.gt.s32 	%p2, %r27, %r29;
	mul.lo.s32 	%r61, %r27, %r27;
	setp.lt.s32 	%p3, %r23, %r61;
	or.pred  	%p4, %p1, %p3;
	or.pred  	%p5, %p4, %p2;
	@%p5 bra 	$L__BB3_14;
	sub.s32 	%r31, %r23, %r61;
	add.s32 	%r2, %r31, 1;
	and.b32  	%r3, %r2, 15;
	setp.lt.u32 	%p6, %r31, 15;
	@%p6 bra 	$L__BB3_5;
	add.s32 	%r59, %r61, 7;
	and.b32  	%r32, %r2, -16;
	neg.s32 	%r58, %r32;
$L__BB3_3:
	.pragma "nounroll";
	add.s32 	%r33, %r59, -7;
	cvt.u64.u32 	%rd3, %r33;
	add.s64 	%rd4, %rd1, %rd3;
	mov.b16 	%rs1, 1;
	st.global.u8 	[%rd4], %rs1;
	add.s32 	%r34, %r59, -6;
	cvt.u64.u32 	%rd5, %r34;
	add.s64 	%rd6, %rd1, %rd5;
	st.global.u8 	[%rd6], %rs1;
	add.s32 	%r35, %r59, -5;
	cvt.u64.u32 	%rd7, %r35;
	add.s64 	%rd8, %rd1, %rd7;
	st.global.u8 	[%rd8], %rs1;
	add.s32 	%r36, %r59, -4;
	cvt.u64.u32 	%rd9, %r36;
	add.s64 	%rd10, %rd1, %rd9;
	st.global.u8 	[%rd10], %rs1;
	add.s32 	%r37, %r59, -3;
	cvt.u64.u32 	%rd11, %r37;
	add.s64 	%rd12, %rd1, %rd11;
	st.global.u8 	[%rd12], %rs1;
	add.s32 	%r38, %r59, -2;
	cvt.u64.u32 	%rd13, %r38;
	add.s64 	%rd14, %rd1, %rd13;
	st.global.u8 	[%rd14], %rs1;
	add.s32 	%r39, %r59, -1;
	cvt.u64.u32 	%rd15, %r39;
	add.s64 	%rd16, %rd1, %rd15;
	st.global.u8 	[%rd16], %rs1;
	add.s32 	%r40, %r59, 8;
	cvt.u64.u32 	%rd17, %r59;
	add.s64 	%rd18, %rd1, %rd17;
	st.global.u8 	[%rd18], %rs1;
	add.s32 	%r41, %r59, 1;
	cvt.u64.u32 	%rd19, %r41;
	add.s64 	%rd20, %rd1, %rd19;
	st.global.u8 	[%rd20], %rs1;
	add.s32 	%r42, %r59, 2;
	cvt.u64.u32 	%rd21, %r42;
	add.s64 	%rd22, %rd1, %rd21;
	st.global.u8 	[%rd22], %rs1;
	add.s32 	%r43, %r59, 3;
	cvt.u64.u32 	%rd23, %r43;
	add.s64 	%rd24, %rd1, %rd23;
	st.global.u8 	[%rd24], %rs1;
	add.s32 	%r44, %r59, 4;
	cvt.u64.u32 	%rd25, %r44;
	add.s64 	%rd26, %rd1, %rd25;
	st.global.u8 	[%rd26], %rs1;
	add.s32 	%r45, %r59, 5;
	cvt.u64.u32 	%rd27, %r45;
	add.s64 	%rd28, %rd1, %rd27;
	st.global.u8 	[%rd28], %rs1;
	add.s32 	%r46, %r59, 6;
	cvt.u64.u32 	%rd29, %r46;
	add.s64 	%rd30, %rd1, %rd29;
	st.global.u8 	[%rd30], %rs1;
	add.s32 	%r47, %r59, 7;
	cvt.u64.u32 	%rd31, %r47;
	add.s64 	%rd32, %rd1, %rd31;
	st.global.u8 	[%rd32], %rs1;
	cvt.u64.u32 	%rd33, %r40;
	add.s64 	%rd34, %rd1, %rd33;
	st.global.u8 	[%rd34], %rs1;
	add.s32 	%r59, %r59, 16;
	add.s32 	%r58, %r58, 16;
	setp.ne.s32 	%p7, %r58, 0;
	@%p7 bra 	$L__BB3_3;
	add.s32 	%r61, %r59, -7;
$L__BB3_5:
	setp.eq.s32 	%p8, %r3, 0;
	@%p8 bra 	$L__BB3_14;
	and.b32  	%r12, %r2, 7;
	setp.lt.u32 	%p9, %r3, 8;
	@%p9 bra 	$L__BB3_8;
	cvt.u64.u32 	%rd35, %r61;
	add.s64 	%rd36, %rd1, %rd35;
	mov.b16 	%rs2, 1;
	st.global.u8 	[%rd36], %rs2;
	add.s32 	%r48, %r61, 1;
	cvt.u64.u32 	%rd37, %r48;
	add.s64 	%rd38, %rd1, %rd37;
	st.global.u8 	[%rd38], %rs2;
	add.s32 	%r49, %r61, 2;
	cvt.u64.u32 	%rd39, %r49;
	add.s64 	%rd40, %rd1, %rd39;
	st.global.u8 	[%rd40], %rs2;
	add.s32 	%r50, %r61, 3;
	cvt.u64.u32 	%rd41, %r50;
	add.s64 	%rd42, %rd1, %rd41;
	st.global.u8 	[%rd42], %rs2;
	add.s32 	%r51, %r61, 4;
	cvt.u64.u32 	%rd43, %r51;
	add.s64 	%rd44, %rd1, %rd43;
	st.global.u8 	[%rd44], %rs2;
	add.s32 	%r52, %r61, 5;
	cvt.u64.u32 	%rd45, %r52;
	add.s64 	%rd46, %rd1, %rd45;
	st.global.u8 	[%rd46], %rs2;
	add.s32 	%r53, %r61, 6;
	cvt.u64.u32 	%rd47, %r53;
	add.s64 	%rd48, %rd1, %rd47;
	st.global.u8 	[%rd48], %rs2;
	add.s32 	%r54, %r61, 7;
	cvt.u64.u32 	%rd49, %r54;
	add.s64 	%rd50, %rd1, %rd49;
	st.global.u8 	[%rd50], %rs2;
	add.s32 	%r61, %r61, 8;
$L__BB3_8:
	setp.eq.s32 	%p10, %r12, 0;
	@%p10 bra 	$L__BB3_14;
	and.b32  	%r15, %r2, 3;
	setp.lt.u32 	%p11, %r12, 4;
	@%p11 bra 	$L__BB3_11;
	cvt.u64.u32 	%rd51, %r61;
	add.s64 	%rd52, %rd1, %rd51;
	mov.b16 	%rs3, 1;
	st.global.u8 	[%rd52], %rs3;
	add.s32 	%r55, %r61, 1;
	cvt.u64.u32 	%rd53, %r55;
	add.s64 	%rd54, %rd1, %rd53;
	st.global.u8 	[%rd54], %rs3;
	add.s32 	%r56, %r61, 2;
	cvt.u64.u32 	%rd55, %r56;
	add.s64 	%rd56, %rd1, %rd55;
	st.global.u8 	[%rd56], %rs3;
	add.s32 	%r57, %r61, 3;
	cvt.u64.u32 	%rd57, %r57;
	add.s64 	%rd58, %rd1, %rd57;
	st.global.u8 	[%rd58], %rs3;
	add.s32 	%r61, %r61, 4;
$L__BB3_11:
	setp.eq.s32 	%p12, %r15, 0;
	@%p12 bra 	$L__BB3_14;
	neg.s32 	%r63, %r15;
$L__BB3_13:
	.pragma "nounroll";
	cvt.u64.u32 	%rd59, %r61;
	add.s64 	%rd60, %rd1, %rd59;
	mov.b16 	%rs4, 1;
	st.global.u8 	[%rd60], %rs4;
	add.s32 	%r61, %r61, 1;
	add.s32 	%r63, %r63, 1;
	setp.ne.s32 	%p13, %r63, 0;
	@%p13 bra 	$L__BB3_13;
$L__BB3_14:
	ret;

}


// ===== COMPILED SASS (sm_100) =====

	.target	sm_100

	.elftype	@"ET_EXEC"


//--------------------- .note.nv.tkinfo           --------------------------
	.section	.note.nv.tkinfo,"",@"SHT_NOTE"
	.sectionflags	@"SHF_NOTE_NV_TKINFO"
	.tkinfo
        /*0018*/ 	.word	0x00000002
        /*0030*/ 	.string	""
        /*0030*/ 	.string	"ptxas"
        /*0030*/ 	.string	"Cuda compilation tools, release 13.0, V13.0.88"
        /*0030*/ 	.string	"Build cuda_13.0.r13.0/compiler.36424714_0"
        /*0030*/ 	.string	"-arch sm_100 -m 64 "



//--------------------- .note.nv.cuinfo           --------------------------
	.section	.note.nv.cuinfo,"",@"SHT_NOTE"
	.sectionflags	@"SHF_NOTE_NV_CUINFO"
        /*0018*/ 	.short	0x0002
        /*001a*/ 	.short	0x0064
        /*001c*/ 	.short	0x0082
	.zero		2


//--------------------- .nv.info                  --------------------------
	.section	.nv.info,"",@"SHT_CUDA_INFO"
	.align	4


	//----- nvinfo : EIATTR_REGCOUNT
	.align		4
        /*0000*/ 	.byte	0x04, 0x2f
        /*0002*/ 	.short	(.L_1 - .L_0)
	.align		4
.L_0:
        /*0004*/ 	.word	index@(_Z17sundPartOnePerRowiPb)
        /*0008*/ 	.word	0x0000001d


	//----- nvinfo : EIATTR_FRAME_SIZE
	.align		4
.L_1:
        /*000c*/ 	.byte	0x04, 0x11
        /*000e*/ 	.short	(.L_3 - .L_2)
	.align		4
.L_2:
        /*0010*/ 	.word	index@(_Z17sundPartOnePerRowiPb)
        /*0014*/ 	.word	0x00000000


	//----- nvinfo : EIATTR_REGCOUNT
	.align		4
.L_3:
        /*0018*/ 	.byte	0x04, 0x2f
        /*001a*/ 	.short	(.L_5 - .L_4)
	.align		4
.L_4:
        /*001c*/ 	.word	index@(_Z21sundPartOnePerElementiPb)
        /*0020*/ 	.word	0x00000008


	//----- nvinfo : EIATTR_FRAME_SIZE
	.align		4
.L_5:
        /*0024*/ 	.byte	0x04, 0x11
        /*0026*/ 	.short	(.L_7 - .L_6)
	.align		4
.L_6:
        /*0028*/ 	.word	index@(_Z21sundPartOnePerElementiPb)
        /*002c*/ 	.word	0x00000000


	//----- nvinfo : EIATTR_REGCOUNT
	.align		4
.L_7:
        /*0030*/ 	.byte	0x04, 0x2f
        /*0032*/ 	.short	(.L_9 - .L_8)
	.align		4
.L_8:
        /*0034*/ 	.word	index@(_Z25sundPartTwoPerElementOneDiPbS_)
        /*0038*/ 	.word	0x00000006


	//----- nvinfo : EIATTR_FRAME_SIZE
	.align		4
.L_9:
        /*003c*/ 	.byte	0x04, 0x11
        /*003e*/ 	.short	(.L_11 - .L_10)
	.align		4
.L_10:
        /*0040*/ 	.word	index@(_Z25sundPartTwoPerElementOneDiPbS_)
        /*0044*/ 	.word	0x00000000


	//----- nvinfo : EIATTR_REGCOUNT
	.align		4
.L_11:
        /*0048*/ 	.byte	0x04, 0x2f
        /*004a*/ 	.short	(.L_13 - .L_12)
	.align		4
.L_12:
        /*004c*/ 	.word	index@(_Z16eratosPerElementiPb)
        /*0050*/ 	.word	0x00000015


	//----- nvinfo : EIATTR_FRAME_SIZE
	.align		4
.L_13:
        /*0054*/ 	.byte	0x04, 0x11
        /*0056*/ 	.short	(.L_15 - .L_14)
	.align		4
.L_14:
        /*0058*/ 	.word	index@($__internal_0_$__cuda_sm20_dsqrt_rn_f64_mediumpath_v1)
        /*005c*/ 	.word	0x00000000


	//----- nvinfo : EIATTR_FRAME_SIZE
	.align		4
.L_15:
        /*0060*/ 	.byte	0x04, 0x11
        /*0062*/ 	.short	(.L_17 - .L_16)
	.align		4
.L_16:
        /*0064*/ 	.word	index@(_Z16eratosPerElementiPb)
        /*0068*/ 	.word	0x00000000


	//----- nvinfo : EIATTR_MIN_STACK_SIZE
	.align		4
.L_17:
        /*006c*/ 	.byte	0x04, 0x12
        /*006e*/ 	.short	(.L_19 - .L_18)
	.align		4
.L_18:
        /*0070*/ 	.word	index@(_Z16eratosPerElementiPb)
        /*0074*/ 	.word	0x00000000


	//----- nvinfo : EIATTR_MIN_STACK_SIZE
	.align		4
.L_19:
        /*0078*/ 	.byte	0x04, 0x12
        /*007a*/ 	.short	(.L_21 - .L_20)
	.align		4
.L_20:
        /*007c*/ 	.word	index@(_Z25sundPartTwoPerElementOneDiPbS_)
        /*0080*/ 	.word	0x00000000


	//----- nvinfo : EIATTR_MIN_STACK_SIZE
	.align		4
.L_21:
        /*0084*/ 	.byte	0x04, 0x12
        /*0086*/ 	.short	(.L_23 - .L_22)
	.align		4
.L_22:
        /*0088*/ 	.word	index@(_Z21sundPartOnePerElementiPb)
        /*008c*/ 	.word	0x00000000


	//----- nvinfo : EIATTR_MIN_STACK_SIZE
	.align		4
.L_23:
        /*0090*/ 	.byte	0x04, 0x12
        /*0092*/ 	.short	(.L_25 - .L_24)
	.align		4
.L_24:
        /*0094*/ 	.word	index@(_Z17sundPartOnePerRowiPb)
        /*0098*/ 	.word	0x00000000
.L_25:


//--------------------- .nv.compat                --------------------------
	.section	.nv.compat,"",@"SHT_CUDA_COMPAT_INFO"
	.align	4
        /*0000*/ 	.byte	0x02, 0x09, 0x00, 0x00, 0x02, 0x02, 0x01, 0x00, 0x02, 0x05, 0x05, 0x00, 0x03, 0x07, 0x01, 0x01
        /*0010*/ 	.byte	0x02, 0x03, 0x00, 0x00, 0x02, 0x06, 0x01, 0x00, 0x04, 0x0b, 0x08, 0x00, 0x01, 0x00, 0x00, 0x00
        /*0020*/ 	.byte	0x00, 0x00, 0x00, 0x00


//--------------------- .nv.info._Z16eratosPerElementiPb --------------------------
	.section	.nv.info._Z16eratosPerElementiPb,"",@"SHT_CUDA_INFO"
	.sectionflags	@""
	.align	4


	//----- nvinfo : EIATTR_CUDA_API_VERSION
	.align		4
        /*0000*/ 	.byte	0x04, 0x37
        /*0002*/ 	.short	(.L_27 - .L_26)
.L_26:
        /*0004*/ 	.word	0x00000082


	//----- nvinfo : EIATTR_KPARAM_INFO
	.align		4
.L_27:
        /*0008*/ 	.byte	0x04, 0x17
        /*000a*/ 	.short	(.L_29 - .L_28)
.L_28:
        /*000c*/ 	.word	0x00000000
        /*0010*/ 	.short	0x0001
        /*0012*/ 	.short	0x0008
        /*0014*/ 	.byte	0x00, 0xf5, 0x21, 0x00


	//----- nvinfo : EIATTR_KPARAM_INFO
	.align		4
.L_29:
        /*0018*/ 	.byte	0x04, 0x17
        /*001a*/ 	.short	(.L_31 - .L_30)
.L_30:
        /*001c*/ 	.word	0x00000000
        /*0020*/ 	.short	0x0000
        /*0022*/ 	.short	0x0000
        /*0024*/ 	.byte	0x00, 0xf0, 0x11, 0x00


	//----- nvinfo : EIATTR_SPARSE_MMA_MASK
	.align		4
.L_31:
        /*0028*/ 	.byte	0x03, 0x50
        /*002a*/ 	.short	0x0000


	//----- nvinfo : EIATTR_MAXREG_COUNT
	.align		4
        /*002c*/ 	.byte	0x03, 0x1b
        /*002e*/ 	.short	0x00ff


	//----- nvinfo : EIATTR_MERCURY_ISA_VERSION
	.align		4
        /*0030*/ 	.byte	0x03, 0x5f
        /*0032*/ 	.short	0x0101


	//----- nvinfo : EIATTR_VRC_CTA_INIT_COUNT
	.align		4
        /*0034*/ 	.byte	0x02, 0x4a
	.zero		1
	.zero		1


	//----- nvinfo : EIATTR_EXIT_INSTR_OFFSETS
	.align		4
        /*0038*/ 	.byte	0x04, 0x1c
        /*003a*/ 	.short	(.L_33 - .L_32)


	//   ....[0]....
.L_32:
        /*003c*/ 	.word	0x00000210


	//   ....[1]....
        /*0040*/ 	.word	0x00000760


	//   ....[2]....
        /*0044*/ 	.word	0x000009f0


	//   ....[3]....
        /*0048*/ 	.word	0x00000b80


	//   ....[4]....
        /*004c*/ 	.word	0x00000c30


	//----- nvinfo : EIATTR_CRS_STACK_SIZE
	.align		4
.L_33:
        /*0050*/ 	.byte	0x04, 0x1e
        /*0052*/ 	.short	(.L_35 - .L_34)
.L_34:
        /*0054*/ 	.word	0x00000000


	//----- nvinfo : EIATTR_CBANK_PARAM_SIZE
	.align		4
.L_35:
        /*0058*/ 	.byte	0x03, 0x19
        /*005a*/ 	.short	0x0010


	//----- nvinfo : EIATTR_PARAM_CBANK
	.align		4
        /*005c*/ 	.byte	0x04, 0x0a
        /*005e*/ 	.short	(.L_37 - .L_36)
	.align		4
.L_36:
        /*0060*/ 	.word	index@(.nv.constant0._Z16eratosPerElementiPb)
        /*0064*/ 	.short	0x0380
        /*0066*/ 	.short	0x0010


	//----- nvinfo : EIATTR_SW_WAR
	.align		4
.L_37:
        /*0068*/ 	.byte	0x04, 0x36
        /*006a*/ 	.short	(.L_39 - .L_38)
.L_38:
        /*006c*/ 	.word	0x00000008
.L_39:


//--------------------- .nv.info._Z25sundPartTwoPerElementOneDiPbS_ --------------------------
	.section	.nv.info._Z25sundPartTwoPerElementOneDiPbS_,"",@"SHT_CUDA_INFO"
	.sectionflags	@""
	.align	4


	//----- nvinfo : EIATTR_CUDA_API_VERSION
	.align		4
        /*0000*/ 	.byte	0x04, 0x37
        /*0002*/ 	.short	(.L_41 - .L_40)
.L_40:
        /*0004*/ 	.word	0x00000082


	//----- nvinfo : EIATTR_KPARAM_INFO
	.align		4
.L_41:
        /*0008*/ 	.byte	0x04, 0x17
        /*000a*/ 	.short	(.L_43 - .L_42)
.L_42:
        /*000c*/ 	.word	0x00000000
        /*0010*/ 	.short	0x0002
        /*0012*/ 	.short	0x0010
        /*0014*/ 	.byte	0x00, 0xf5, 0x21, 0x00


	//----- nvinfo : EIATTR_KPARAM_INFO
	.align		4
.L_43:
        /*0018*/ 	.byte	0x04, 0x17
        /*001a*/ 	.short	(.L_45 - .L_44)
.L_44:
        /*001c*/ 	.word	0x00000000
        /*0020*/ 	.short	0x0001
        /*0022*/ 	.short	0x0008
        /*0024*/ 	.byte	0x00, 0xf5, 0x21, 0x00


	//----- nvinfo : EIATTR_KPARAM_INFO
	.align		4
.L_45:
        /*0028*/ 	.byte	0x04, 0x17
        /*002a*/ 	.short	(.L_47 - .L_46)
.L_46:
        /*002c*/ 	.word	0x00000000
        /*0030*/ 	.short	0x0000
        /*0032*/ 	.short	0x0000
        /*0034*/ 	.byte	0x00, 0xf0, 0x11, 0x00


	//----- nvinfo : EIATTR_SPARSE_MMA_MASK
	.align		4
.L_47:
        /*0038*/ 	.byte	0x03, 0x50
        /*003a*/ 	.short	0x0000


	//----- nvinfo : EIATTR_MAXREG_COUNT
	.align		4
        /*003c*/ 	.byte	0x03, 0x1b
        /*003e*/ 	.short	0x00ff


	//----- nvinfo : EIATTR_MERCURY_ISA_VERSION
	.align		4
        /*0040*/ 	.byte	0x03, 0x5f
        /*0042*/ 	.short	0x0101


	//----- nvinfo : EIATTR_VRC_CTA_INIT_COUNT
	.align		4
        /*0044*/ 	.byte	0x02, 0x4a
	.zero		1
	.zero		1


	//----- nvinfo : EIATTR_EXIT_INSTR_OFFSETS
	.align		4
        /*0048*/ 	.byte	0x04, 0x1c
        /*004a*/ 	.short	(.L_49 - .L_48)


	//   ....[0]....
.L_48:
        /*004c*/ 	.word	0x00000060


	//   ....[1]....
        /*0050*/ 	.word	0x000000b0


	//   ....[2]....
        /*0054*/ 	.word	0x00000100


	//   ....[3]....
        /*0058*/ 	.word	0x00000160


	//   ....[4]....
        /*005c*/ 	.word	0x000001b0


	//----- nvinfo : EIATTR_CBANK_PARAM_SIZE
	.align		4
.L_49:
        /*0060*/ 	.byte	0x03, 0x19
        /*0062*/ 	.short	0x0018


	//----- nvinfo : EIATTR_PARAM_CBANK
	.align		4
        /*0064*/ 	.byte	0x04, 0x0a
        /*0066*/ 	.short	(.L_51 - .L_50)
	.align		4
.L_50:
        /*0068*/ 	.word	index@(.nv.constant0._Z25sundPartTwoPerElementOneDiPbS_)
        /*006c*/ 	.short	0x0380
        /*006e*/ 	.short	0x0018


	//----- nvinfo : EIATTR_SW_WAR
	.align		4
.L_51:
        /*0070*/ 	.byte	0x04, 0x36
        /*0072*/ 	.short	(.L_53 - .L_52)
.L_52:
        /*0074*/ 	.word	0x00000008
.L_53:


//--------------------- .nv.info._Z21sundPartOnePerElementiPb --------------------------
	.section	.nv.info._Z21sundPartOnePerElementiPb,"",@"SHT_CUDA_INFO"
	.sectionflags	@""
	.align	4


	//----- nvinfo : EIATTR_CUDA_API_VERSION
	.align		4
        /*0000*/ 	.byte	0x04, 0x37
        /*0002*/ 	.short	(.L_55 - .L_54)
.L_54:
        /*0004*/ 	.word	0x00000082


	//----- nvinfo : EIATTR_KPARAM_INFO
	.align		4
.L_55:
        /*0008*/ 	.byte	0x04, 0x17
        /*000a*/ 	.short	(.L_57 - .L_56)
.L_56:
        /*000c*/ 	.word	0x00000000
        /*0010*/ 	.short	0x0001
        /*0012*/ 	.short	0x0008
        /*0014*/ 	.byte	0x00, 0xf5, 0x21, 0x00


	//----- nvinfo : EIATTR_KPARAM_INFO
	.align		4
.L_57:
        /*0018*/ 	.byte	0x04, 0x17
        /*001a*/ 	.short	(.L_59 - .L_58)
.L_58:
        /*001c*/ 	.word	0x00000000
        /*0020*/ 	.short	0x0000
        /*0022*/ 	.short	0x0000
        /*0024*/ 	.byte	0x00, 0xf0, 0x11, 0x00


	//----- nvinfo : EIATTR_SPARSE_MMA_MASK
	.align		4
.L_59:
        /*0028*/ 	.byte	0x03, 0x50
        /*002a*/ 	.short	0x0000


	//----- nvinfo : EIATTR_MAXREG_COUNT
	.align		4
        /*002c*/ 	.byte	0x03, 0x1b
        /*002e*/ 	.short	0x00ff


	//----- nvinfo : EIATTR_MERCURY_ISA_VERSION
	.align		4
        /*0030*/ 	.byte	0x03, 0x5f
        /*0032*/ 	.short	0x0101


	//----- nvinfo : EIATTR_VRC_CTA_INIT_COUNT
	.align		4
        /*0034*/ 	.byte	0x02, 0x4a
	.zero		1
	.zero		1


	//----- nvinfo : EIATTR_EXIT_INSTR_OFFSETS
	.align		4
        /*0038*/ 	.byte	0x04, 0x1c
        /*003a*/ 	.short	(.L_61 - .L_60)


	//   ....[0]....
.L_60:
        /*003c*/ 	.word	0x00000080


	//   ....[1]....
        /*0040*/ 	.word	0x00000100


	//   ....[2]....
        /*0044*/ 	.word	0x00000150


	//   ....[3]....
        /*0048*/ 	.word	0x000001d0


	//----- nvinfo : EIATTR_CBANK_PARAM_SIZE
	.align		4
.L_61:
        /*004c*/ 	.byte	0x03, 0x19
        /*004e*/ 	.short	0x0010


	//----- nvinfo : EIATTR_PARAM_CBANK
	.align		4
        /*0050*/ 	.byte	0x04, 0x0a
        /*0052*/ 	.short	(.L_63 - .L_62)
	.align		4
.L_62:
        /*0054*/ 	.word	index@(.nv.constant0._Z21sundPartOnePerElementiPb)
        /*0058*/ 	.short	0x0380
        /*005a*/ 	.short	0x0010


	//----- nvinfo : EIATTR_SW_WAR
	.align		4
.L_63:
        /*005c*/ 	.byte	0x04, 0x36
        /*005e*/ 	.short	(.L_65 - .L_64)
.L_64:
        /*0060*/ 	.word	0x00000008
.L_65:


//--------------------- .nv.info._Z17sundPartOnePerRowiPb --------------------------
	.section	.nv.info._Z17sundPartOnePerRowiPb,"",@"SHT_CUDA_INFO"
	.sectionflags	@""
	.align	4


	//----- nvinfo : EIATTR_CUDA_API_VERSION
	.align		4
        /*0000*/ 	.byte	0x04, 0x37
        /*0002*/ 	.short	(.L_67 - .L_66)
.L_66:
        /*0004*/ 	.word	0x00000082


	//----- nvinfo : EIATTR_KPARAM_INFO
	.align		4
.L_67:
        /*0008*/ 	.byte	0x04, 0x17
        /*000a*/ 	.short	(.L_69 - .L_68)
.L_68:
        /*000c*/ 	.word	0x00000000
        /*0010*/ 	.short	0x0001
        /*0012*/ 	.short	0x0008
        /*0014*/ 	.byte	0x00, 0xf5, 0x21, 0x00


	//----- nvinfo : EIATTR_KPARAM_INFO
	.align		4
.L_69:
        /*0018*/ 	.byte	0x04, 0x17
        /*001a*/ 	.short	(.L_71 - .L_70)
.L_70:
        /*001c*/ 	.word	0x00000000
        /*0020*/ 	.short	0x0000
        /*0022*/ 	.short	0x0000
        /*0024*/ 	.byte	0x00, 0xf0, 0x11, 0x00


	//----- nvinfo : EIATTR_SPARSE_MMA_MASK
	.align		4
.L_71:
        /*0028*/ 	.byte	0x03, 0x50
        /*002a*/ 	.short	0x0000


	//----- nvinfo : EIATTR_MAXREG_COUNT
	.align		4
        /*002c*/ 	.byte	0x03, 0x1b
        /*002e*/ 	.short	0x00ff


	//----- nvinfo : EIATTR_MERCURY_ISA_VERSION
	.align		4
        /*0030*/ 	.byte	0x03, 0x5f
        /*0032*/ 	.short	0x0101


	//----- nvinfo : EIATTR_VRC_CTA_INIT_COUNT
	.align		4
        /*0034*/ 	.byte	0x02, 0x4a
	.zero		1
	.zero		1


	//----- nvinfo : EIATTR_EXIT_INSTR_OFFSETS
	.align		4
        /*0038*/ 	.byte	0x04, 0x1c
        /*003a*/ 	.short	(.L_73 - .L_72)


	//   ....[0]....
.L_72:
        /*003c*/ 	.word	0x00000070


	//   ....[1]....
        /*0040*/ 	.word	0x000000b0


	//   ....[2]....
        /*0044*/ 	.word	0x000003c0


	//   ....[3]....
        /*0048*/ 	.word	0x00000540


	//   ....[4]....
        /*004c*/ 	.word	0x00000650


	//   ....[5]....
        /*0050*/ 	.word	0x000006c0


	//----- nvinfo : EIATTR_CRS_STACK_SIZE
	.align		4
.L_73:
        /*0054*/ 	.byte	0x04, 0x1e
        /*0056*/ 	.short	(.L_75 - .L_74)
.L_74:
        /*0058*/ 	.word	0x00000000


	//----- nvinfo : EIATTR_CBANK_PARAM_SIZE
	.align		4
.L_75:
        /*005c*/ 	.byte	0x03, 0x19
        /*005e*/ 	.short	0x0010


	//----- nvinfo : EIATTR_PARAM_CBANK
	.align		4
        /*0060*/ 	.byte	0x04, 0x0a
        /*0062*/ 	.short	(.L_77 - .L_76)
	.align		4
.L_76:
        /*0064*/ 	.word	index@(.nv.constant0._Z17sundPartOnePerRowiPb)
        /*0068*/ 	.short	0x0380
        /*006a*/ 	.short	0x0010


	//----- nvinfo : EIATTR_SW_WAR
	.align		4
.L_77:
        /*006c*/ 	.byte	0x04, 0x36
        /*006e*/ 	.short	(.L_79 - .L_78)
.L_78:
        /*0070*/ 	.word	0x00000008
.L_79:


//--------------------- .nv.callgraph             --------------------------
	.section	.nv.callgraph,"",@"SHT_CUDA_CALLGRAPH"
	.align	4
	.sectionentsize	8
	.align		4
        /*0000*/ 	.word	0x00000000
	.align		4
        /*0004*/ 	.word	0xffffffff
	.align		4
        /*0008*/ 	.word	0x00000000
	.align		4
        /*000c*/ 	.word	0xfffffffe
	.align		4
        /*0010*/ 	.word	0x00000000
	.align		4
        /*0014*/ 	.word	0xfffffffd
	.align		4
        /*0018*/ 	.word	0x00000000
	.align		4
        /*001c*/ 	.word	0xfffffffc


//--------------------- .text._Z16eratosPerElementiPb --------------------------
	.section	.text._Z16eratosPerElementiPb,"ax",@progbits
	.align	128
        .global         _Z16eratosPerElementiPb
        .type           _Z16eratosPerElementiPb,@function
        .size           _Z16eratosPerElementiPb,(.L_x_24 - _Z16eratosPerElementiPb)
        .other          _Z16eratosPerElementiPb,@"STO_CUDA_ENTRY STV_DEFAULT"
_Z16eratosPerElementiPb:
.text._Z16eratosPerElementiPb:
[----:B------:R-:W-:Y:S01]  /*0000*/  LDC R1, c[0x0][0x37c] ;  /* 0x0000df00ff017b82 */ /* 0x000fe20000000800 */
[----:B------:R-:W0:Y:S01]  /*0010*/  LDCU UR4, c[0x0][0x380] ;  /* 0x00007000ff0477ac */ /* 0x000e220008000800 */
[----:B------:R-:W-:Y:S01]  /*0020*/  IMAD.MOV.U32 R8, RZ, RZ, 0x0 ;  /* 0x00000000ff087424 */ /* 0x000fe200078e00ff */
[----:B------:R-:W1:Y:S01]  /*0030*/  S2R R0, SR_CTAID.X ;  /* 0x0000000000007919 */ /* 0x000e620000002500 */
[----:B------:R-:W-:Y:S01]  /*0040*/  IMAD.MOV.U32 R9, RZ, RZ, 0x3fd80000 ;  /* 0x3fd80000ff097424 */ /* 0x000fe200078e00ff */
[----:B------:R-:W1:Y:S01]  /*0050*/  S2R R17, SR_TID.X ;  /* 0x0000000000117919 */ /* 0x000e620000002100 */
[----:B0-----:R-:W0:Y:S01]  /*0060*/  I2F.F64 R4, UR4 ;  /* 0x0000000400047d12 */ /* 0x001e220008201c00 */
[----:B------:R-:W1:Y:S07]  /*0070*/  LDCU UR4, c[0x0][0x360] ;  /* 0x00006c00ff0477ac */ /* 0x000e6e0008000800 */
[----:B0-----:R-:W0:Y:S01]  /*0080*/  MUFU.RSQ64H R7, R5 ;  /* 0x0000000500077308 */ /* 0x001e220000001c00 */
[----:B------:R-:W-:-:S02]  /*0090*/  VIADD R6, R5, 0xfcb00000 ;  /* 0xfcb0000005067836 */ /* 0x000fc40000000000 */
[----:B-1----:R-:W-:-:S03]  /*00a0*/  IMAD R0, R0, UR4, R17 ;  /* 0x0000000400007c24 */ /* 0x002fc6000f8e0211 */
[----:B------:R-:W-:Y:S01]  /*00b0*/  ISETP.GE.U32.AND P0, PT, R6, 0x7ca00000, PT ;  /* 0x7ca000000600780c */ /* 0x000fe20003f06070 */
[----:B0-----:R-:W-:-:S08]  /*00c0*/  DMUL R2, R6, R6 ;  /* 0x0000000606027228 */ /* 0x001fd00000000000 */
[----:B------:R-:W-:-:S08]  /*00d0*/  DFMA R2, R4, -R2, 1 ;  /* 0x3ff000000402742b */ /* 0x000fd00000000802 */
[----:B------:R-:W-:Y:S02]  /*00e0*/  DFMA R8, R2, R8, 0.5 ;  /* 0x3fe000000208742b */ /* 0x000fe40000000008 */
[----:B------:R-:W-:-:S08]  /*00f0*/  DMUL R2, R6, R2 ;  /* 0x0000000206027228 */ /* 0x000fd00000000000 */
[----:B------:R-:W-:-:S08]  /*0100*/  DFMA R8, R8, R2, R6 ;  /* 0x000000020808722b */ /* 0x000fd00000000006 */
[----:B------:R-:W-:Y:S02]  /*0110*/  DMUL R10, R4, R8 ;  /* 0x00000008040a7228 */ /* 0x000fe40000000000 */
[----:B------:R-:W-:Y:S01]  /*0120*/  VIADD R15, R9, 0xfff00000 ;  /* 0xfff00000090f7836 */ /* 0x000fe20000000000 */
[----:B------:R-:W-:-:S05]  /*0130*/  MOV R14, R8 ;  /* 0x00000008000e7202 */ /* 0x000fca0000000f00 */
[----:B------:R-:W-:-:S08]  /*0140*/  DFMA R12, R10, -R10, R4 ;  /* 0x8000000a0a0c722b */ /* 0x000fd00000000004 */
[----:B------:R-:W-:Y:S01]  /*0150*/  DFMA R2, R12, R14, R10 ;  /* 0x0000000e0c02722b */ /* 0x000fe2000000000a */
[----:B------:R-:W-:Y:S10]  /*0160*/  @!P0 BRA `(.L_x_0) ;  /* 0x0000000000108947 */ /* 0x000ff40003800000 */
[----:B------:R-:W-:-:S07]  /*0170*/  MOV R2, 0x190 ;  /* 0x0000019000027802 */ /* 0x000fce0000000f00 */
[----:B------:R-:W-:Y:S05]  /*0180*/  CALL.REL.NOINC `($__internal_0_$__cuda_sm20_dsqrt_rn_f64_mediumpath_v1) ;  /* 0x0000000800ac7944 */ /* 0x000fea0003c00000 */
[----:B------:R-:W-:Y:S02]  /*0190*/  IMAD.MOV.U32 R2, RZ, RZ, R6 ;  /* 0x000000ffff027224 */ /* 0x000fe400078e0006 */
[----:B------:R-:W-:-:S07]  /*01a0*/  IMAD.MOV.U32 R3, RZ, RZ, R7 ;  /* 0x000000ffff037224 */ /* 0x000fce00078e0007 */
.L_x_0:
[----:B------:R-:W0:Y:S01]  /*01b0*/  LDCU UR8, c[0x0][0x380] ;  /* 0x00007000ff0877ac */ /* 0x000e220008000800 */
[----:B------:R1:W2:Y:S02]  /*01c0*/  F2I.F64.TRUNC R3, R2 ;  /* 0x0000000200037311 */ /* 0x0002a4000030d100 */
[----:B-1----:R-:W-:-:S05]  /*01d0*/  IMAD R2, R0, R0, RZ ;  /* 0x0000000000027224 */ /* 0x002fca00078e02ff */
[----:B0-----:R-:W-:-:S04]  /*01e0*/  ISETP.GT.AND P0, PT, R2, UR8, PT ;  /* 0x0000000802007c0c */ /* 0x001fc8000bf04270 */
[----:B------:R-:W-:-:S04]  /*01f0*/  ISETP.LT.OR P0, PT, R0, 0x2, P0 ;  /* 0x000000020000780c */ /* 0x000fc80000701670 */
[----:B--2---:R-:W-:-:S13]  /*0200*/  ISETP.GT.OR P0, PT, R0, R3, P0 ;  /* 0x000000030000720c */ /* 0x004fda0000704670 */
[----:B------:R-:W-:Y:S05]  /*0210*/  @P0 EXIT ;  /* 0x000000000000094d */ /* 0x000fea0003800000 */
[----:B------:R-:W-:Y:S01]  /*0220*/  IADD3 R0, PT, PT, -R2, UR8, RZ ;  /* 0x0000000802007c10 */ /* 0x000fe2000fffe1ff */
[----:B------:R-:W0:Y:S01]  /*0230*/  LDCU.64 UR4, c[0x0][0x358] ;  /* 0x00006b00ff0477ac */ /* 0x000e220008000a00 */
[----:B------:R-:W-:Y:S02]  /*0240*/  BSSY.RECONVERGENT B0, `(.L_x_1) ;  /* 0x0000050000007945 */ /* 0x000fe40003800200 */
[C---:B------:R-:W-:Y:S01]  /*0250*/  ISETP.GE.U32.AND P0, PT, R0.reuse, 0xf, PT ;  /* 0x0000000f0000780c */ /* 0x040fe20003f06070 */
[----:B------:R-:W-:Y:S01]  /*0260*/  VIADD R0, R0, 0x1 ;  /* 0x0000000100007836 */ /* 0x000fe20000000000 */
[----:B------:R-:W1:Y:S04]  /*0270*/  LDCU.64 UR6, c[0x0][0x388] ;  /* 0x00007100ff0677ac */ /* 0x000e680008000a00 */
[----:B------:R-:W-:-:S07]  /*0280*/  LOP3.LUT R5, R0, 0xf, RZ, 0xc0, !PT ;  /* 0x0000000f00057812 */ /* 0x000fce00078ec0ff */
[----:B------:R-:W-:Y:S05]  /*0290*/  @!P0 BRA `(.L_x_2) ;  /* 0x0000000400288947 */ /* 0x000fea0003800000 */
[----:B------:R-:W-:Y:S01]  /*02a0*/  LOP3.LUT R3, R0, 0xfffffff0, RZ, 0xc0, !PT ;  /* 0xfffffff000037812 */ /* 0x000fe200078ec0ff */
[----:B------:R-:W-:Y:S01]  /*02b0*/  BSSY.RECONVERGENT B1, `(.L_x_3) ;  /* 0x0000047000017945 */ /* 0x000fe20003800200 */
[----:B------:R-:W-:Y:S02]  /*02c0*/  VIADD R2, R2, 0x7 ;  /* 0x0000000702027836 */ /* 0x000fe40000000000 */
[----:B------:R-:W-:-:S07]  /*02d0*/  IADD3 R3, PT, PT, -R3, RZ, RZ ;  /* 0x000000ff03037210 */ /* 0x000fce0007ffe1ff */
.L_x_4:
[C---:B---3--:R-:W-:Y:S01]  /*02e0*/  VIADD R6, R2.reuse, 0xfffffff9 ;  /* 0xfffffff902067836 */ /* 0x048fe20000000000 */
[C---:B------:R-:W-:Y:S01]  /*02f0*/  IADD3 R16, PT, PT, R2.reuse, -0x2, RZ ;  /* 0xfffffffe02107810 */ /* 0x040fe20007ffe0ff */
[C---:B------:R-:W-:Y:S02]  /*0300*/  VIADD R8, R2.reuse, 0xfffffffa ;  /* 0xfffffffa02087836 */ /* 0x040fe40000000000 */
[----:B------:R-:W-:Y:S01]  /*0310*/  VIADD R10, R2, 0xfffffffb ;  /* 0xfffffffb020a7836 */ /* 0x000fe20000000000 */
[----:B-1----:R-:W-:Y:S01]  /*0320*/  IADD3 R6, P0, PT, R6, UR6, RZ ;  /* 0x0000000606067c10 */ /* 0x002fe2000ff1e0ff */
[----:B------:R-:W-:Y:S01]  /*0330*/  VIADD R12, R2, 0xfffffffc ;  /* 0xfffffffc020c7836 */ /* 0x000fe20000000000 */
[----:B------:R-:W-:Y:S01]  /*0340*/  IADD3 R8, P1, PT, R8, UR6, RZ ;  /* 0x0000000608087c10 */ /* 0x000fe2000ff3e0ff */
[----:B------:R-:W-:Y:S01]  /*0350*/  IMAD.MOV.U32 R4, RZ, RZ, 0x1 ;  /* 0x00000001ff047424 */ /* 0x000fe200078e00ff */
[----:B------:R-:W-:Y:S01]  /*0360*/  IADD3.X R7, PT, PT, RZ, UR7, RZ, P0, !PT ;  /* 0x00000007ff077c10 */ /* 0x000fe200087fe4ff */
[----:B------:R-:W-:Y:S01]  /*0370*/  VIADD R14, R2, 0xfffffffd ;  /* 0xfffffffd020e7836 */ /* 0x000fe20000000000 */
[----:B------:R-:W-:Y:S01]  /*0380*/  IADD3 R10, P0, PT, R10, UR6, RZ ;  /* 0x000000060a0a7c10 */ /* 0x000fe2000ff1e0ff */
[----:B------:R-:W-:Y:S01]  /*0390*/  IMAD.X R9, RZ, RZ, UR7, P1 ;  /* 0x00000007ff097e24 */ /* 0x000fe200088e06ff */
[----:B------:R-:W-:Y:S01]  /*03a0*/  IADD3 R12, P1, PT, R12, UR6, RZ ;  /* 0x000000060c0c7c10 */ /* 0x000fe2000ff3e0ff */
[----:B0-----:R0:W-:Y:S01]  /*03b0*/  STG.E.U8 desc[UR4][R6.64], R4 ;  /* 0x0000000406007986 */ /* 0x0011e2000c101104 */
[----:B------:R-:W-:-:S02]  /*03c0*/  VIADD R18, R2, 0x3 ;  /* 0x0000000302127836 */ /* 0x000fc40000000000 */
[----:B------:R-:W-:Y:S01]  /*03d0*/  IMAD.X R11, RZ, RZ, UR7, P0 ;  /* 0x00000007ff0b7e24 */ /* 0x000fe200080e06ff */
[----:B------:R-:W-:Y:S01]  /*03e0*/  IADD3 R14, P0, PT, R14, UR6, RZ ;  /* 0x000000060e0e7c10 */ /* 0x000fe2000ff1e0ff */
[----:B------:R-:W-:Y:S01]  /*03f0*/  IMAD.X R13, RZ, RZ, UR7, P1 ;  /* 0x00000007ff0d7e24 */ /* 0x000fe200088e06ff */
[----:B------:R-:W-:Y:S01]  /*0400*/  IADD3 R16, P1, PT, R16, UR6, RZ ;  /* 0x0000000610107c10 */ /* 0x000fe2000ff3e0ff */
[----:B------:R1:W-:Y:S01]  /*0410*/  STG.E.U8 desc[UR4][R8.64], R4 ;  /* 0x0000000408007986 */ /* 0x0003e2000c101104 */
[----:B------:R-:W-:Y:S02]  /*0420*/  VIADD R3, R3, 0x10 ;  /* 0x0000001003037836 */ /* 0x000fe40000000000 */
[----:B------:R-:W-:Y:S01]  /*0430*/  IMAD.X R15, RZ, RZ, UR7, P0 ;  /* 0x00000007ff0f7e24 */ /* 0x000fe200080e06ff */
[----:B------:R2:W-:Y:S01]  /*0440*/  STG.E.U8 desc[UR4][R10.64], R4 ;  /* 0x000000040a007986 */ /* 0x0005e2000c101104 */
[C---:B0-----:R-:W-:Y:S02]  /*0450*/  VIADD R7, R2.reuse, 0xffffffff ;  /* 0xffffffff02077836 */ /* 0x041fe40000000000 */
[----:B------:R-:W-:Y:S01]  /*0460*/  IMAD.X R17, RZ, RZ, UR7, P1 ;  /* 0x00000007ff117e24 */ /* 0x000fe200088e06ff */
[----:B------:R-:W-:Y:S01]  /*0470*/  IADD3 R6, P1, PT, R2, UR6, RZ ;  /* 0x0000000602067c10 */ /* 0x000fe2000ff3e0ff */
[----:B------:R0:W-:Y:S01]  /*0480*/  STG.E.U8 desc[UR4][R12.64], R4 ;  /* 0x000000040c007986 */ /* 0x0001e2000c101104 */
[----:B-1----:R-:W-:-:S03]  /*0490*/  IADD3 R8, P0, PT, R7, UR6, RZ ;  /* 0x0000000607087c10 */ /* 0x002fc6000ff1e0ff */
[----:B------:R1:W-:Y:S01]  /*04a0*/  STG.E.U8 desc[UR4][R14.64], R4 ;  /* 0x000000040e007986 */ /* 0x0003e2000c101104 */
[C---:B------:R-:W-:Y:S01]  /*04b0*/  IADD3 R7, PT, PT, R2.reuse, 0x1, RZ ;  /* 0x0000000102077810 */ /* 0x040fe20007ffe0ff */
[----:B--2---:R-:W-:Y:S02]  /*04c0*/  VIADD R11, R2, 0x2 ;  /* 0x00000002020b7836 */ /* 0x004fe40000000000 */
[----:B------:R2:W-:Y:S01]  /*04d0*/  STG.E.U8 desc[UR4][R16.64], R4 ;  /* 0x0000000410007986 */ /* 0x0005e2000c101104 */
[----:B------:R-:W-:Y:S01]  /*04e0*/  IMAD.X R9, RZ, RZ, UR7, P0 ;  /* 0x00000007ff097e24 */ /* 0x000fe200080e06ff */
[----:B------:R-:W-:Y:S01]  /*04f0*/  IADD3 R10, P0, PT, R7, UR6, RZ ;  /* 0x00000006070a7c10 */ /* 0x000fe2000ff1e0ff */
[----:B------:R-:W-:Y:S01]  /*0500*/  IMAD.X R7, RZ, RZ, UR7, P1 ;  /* 0x00000007ff077e24 */ /* 0x000fe200088e06ff */
[----:B0-----:R-:W-:Y:S02]  /*0510*/  IADD3 R12, P1, PT, R11, UR6, RZ ;  /* 0x000000060b0c7c10 */ /* 0x001fe4000ff3e0ff */
[----:B------:R0:W-:Y:S01]  /*0520*/  STG.E.U8 desc[UR4][R8.64], R4 ;  /* 0x0000000408007986 */ /* 0x0001e2000c101104 */
[----:B------:R-:W-:-:S02]  /*0530*/  IADD3.X R11, PT, PT, RZ, UR7, RZ, P0, !PT ;  /* 0x00000007ff0b7c10 */ /* 0x000fc400087fe4ff */
[----:B-1----:R-:W-:Y:S01]  /*0540*/  IADD3 R14, P2, PT, R18, UR6, RZ ;  /* 0x00000006120e7c10 */ /* 0x002fe2000ff5e0ff */
[----:B------:R1:W-:Y:S01]  /*0550*/  STG.E.U8 desc[UR4][R6.64], R4 ;  /* 0x0000000406007986 */ /* 0x0003e2000c101104 */
[----:B------:R-:W-:Y:S01]  /*0560*/  IMAD.X R13, RZ, RZ, UR7, P1 ;  /* 0x00000007ff0d7e24 */ /* 0x000fe200088e06ff */
[C---:B------:R-:W-:Y:S01]  /*0570*/  IADD3 R18, PT, PT, R2.reuse, 0x6, RZ ;  /* 0x0000000602127810 */ /* 0x040fe20007ffe0ff */
[C---:B--2---:R-:W-:Y:S01]  /*0580*/  VIADD R16, R2.reuse, 0x4 ;  /* 0x0000000402107836 */ /* 0x044fe20000000000 */
[----:B------:R2:W-:Y:S01]  /*0590*/  STG.E.U8 desc[UR4][R10.64], R4 ;  /* 0x000000040a007986 */ /* 0x0005e2000c101104 */
[----:B------:R-:W-:Y:S02]  /*05a0*/  VIADD R17, R2, 0x5 ;  /* 0x0000000502117836 */ /* 0x000fe40000000000 */
[----:B------:R-:W-:Y:S01]  /*05b0*/  IMAD.X R15, RZ, RZ, UR7, P2 ;  /* 0x00000007ff0f7e24 */ /* 0x000fe200090e06ff */
[----:B0-----:R-:W-:Y:S01]  /*05c0*/  IADD3 R8, P0, PT, R16, UR6, RZ ;  /* 0x0000000610087c10 */ /* 0x001fe2000ff1e0ff */
[C---:B------:R-:W-:Y:S01]  /*05d0*/  VIADD R16, R2.reuse, 0x7 ;  /* 0x0000000702107836 */ /* 0x040fe20000000000 */
[----:B------:R0:W-:Y:S01]  /*05e0*/  STG.E.U8 desc[UR4][R12.64], R4 ;  /* 0x000000040c007986 */ /* 0x0001e2000c101104 */
[----:B-1----:R-:W-:Y:S01]  /*05f0*/  VIADD R7, R2, 0x8 ;  /* 0x0000000802077836 */ /* 0x002fe20000000000 */
[----:B------:R-:W-:Y:S01]  /*0600*/  IADD3 R6, P1, PT, R17, UR6, RZ ;  /* 0x0000000611067c10 */ /* 0x000fe2000ff3e0ff */
[----:B------:R-:W-:Y:S01]  /*0610*/  IMAD.X R9, RZ, RZ, UR7, P0 ;  /* 0x00000007ff097e24 */ /* 0x000fe200080e06ff */
[----:B------:R-:W-:Y:S01]  /*0620*/  IADD3 R16, P2, PT, R16, UR6, RZ ;  /* 0x0000000610107c10 */ /* 0x000fe2000ff5e0ff */
[----:B------:R3:W-:Y:S01]  /*0630*/  STG.E.U8 desc[UR4][R14.64], R4 ;  /* 0x000000040e007986 */ /* 0x0007e2000c101104 */
[----:B--2---:R-:W-:-:S02]  /*0640*/  IADD3 R10, P0, PT, R18, UR6, RZ ;  /* 0x00000006120a7c10 */ /* 0x004fc4000ff1e0ff */
[----:B------:R-:W-:Y:S01]  /*0650*/  IADD3 R2, PT, PT, R2, 0x10, RZ ;  /* 0x0000001002027810 */ /* 0x000fe20007ffe0ff */
[----:B------:R-:W-:Y:S01]  /*0660*/  IMAD.X R17, RZ, RZ, UR7, P2 ;  /* 0x00000007ff117e24 */ /* 0x000fe200090e06ff */
[----:B------:R-:W-:Y:S01]  /*0670*/  IADD3.X R11, PT, PT, RZ, UR7, RZ, P0, !PT ;  /* 0x00000007ff0b7c10 */ /* 0x000fe200087fe4ff */
[----:B------:R3:W-:Y:S01]  /*0680*/  STG.E.U8 desc[UR4][R8.64], R4 ;  /* 0x0000000408007986 */ /* 0x0007e2000c101104 */
[----:B0-----:R-:W-:Y:S01]  /*0690*/  IADD3 R12, P3, PT, R7, UR6, RZ ;  /* 0x00000006070c7c10 */ /* 0x001fe2000ff7e0ff */
[----:B------:R-:W-:Y:S01]  /*06a0*/  IMAD.X R7, RZ, RZ, UR7, P1 ;  /* 0x00000007ff077e24 */ /* 0x000fe200088e06ff */
[----:B------:R-:W-:-:S03]  /*06b0*/  ISETP.NE.AND P0, PT, R3, RZ, PT ;  /* 0x000000ff0300720c */ /* 0x000fc60003f05270 */
[----:B------:R-:W-:Y:S01]  /*06c0*/  IMAD.X R13, RZ, RZ, UR7, P3 ;  /* 0x00000007ff0d7e24 */ /* 0x000fe200098e06ff */
[----:B------:R3:W-:Y:S04]  /*06d0*/  STG.E.U8 desc[UR4][R6.64], R4 ;  /* 0x0000000406007986 */ /* 0x0007e8000c101104 */
[----:B------:R3:W-:Y:S04]  /*06e0*/  STG.E.U8 desc[UR4][R10.64], R4 ;  /* 0x000000040a007986 */ /* 0x0007e8000c101104 */
[----:B------:R3:W-:Y:S04]  /*06f0*/  STG.E.U8 desc[UR4][R16.64], R4 ;  /* 0x0000000410007986 */ /* 0x0007e8000c101104 */
[----:B------:R3:W-:Y:S01]  /*0700*/  STG.E.U8 desc[UR4][R12.64], R4 ;  /* 0x000000040c007986 */ /* 0x0007e2000c101104 */
[----:B------:R-:W-:Y:S05]  /*0710*/  @P0 BRA `(.L_x_4) ;  /* 0xfffffff800f00947 */ /* 0x000fea000383ffff */
[----:B------:R-:W-:Y:S05]  /*0720*/  BSYNC.RECONVERGENT B1 ;  /* 0x0000000000017941 */ /* 0x000fea0003800200 */
.L_x_3:
[----:B------:R-:W-:-:S07]  /*0730*/  VIADD R2, R2, 0xfffffff9 ;  /* 0xfffffff902027836 */ /* 0x000fce0000000000 */
.L_x_2:
[----:B01----:R-:W-:Y:S05]  /*0740*/  BSYNC.RECONVERGENT B0 ;  /* 0x0000000000007941 */ /* 0x003fea0003800200 */
.L_x_1:
[----:B------:R-:W-:-:S13]  /*0750*/  ISETP.NE.AND P0, PT, R5, RZ, PT ;  /* 0x000000ff0500720c */ /* 0x000fda0003f05270 */
[----:B------:R-:W-:Y:S05]  /*0760*/  @!P0 EXIT ;  /* 0x000000000000894d */ /* 0x000fea0003800000 */
[----:B------:R-:W-:Y:S01]  /*0770*/  ISETP.GE.U32.AND P1, PT, R5, 0x8, PT ;  /* 0x000000080500780c */ /* 0x000fe20003f26070 */
[----:B------:R-:W-:Y:S01]  /*0780*/  BSSY.RECONVERGENT B0, `(.L_x_5) ;  /* 0x0000026000007945 */ /* 0x000fe20003800200 */
[----:B---3--:R-:W-:-:S04]  /*0790*/  LOP3.LUT R17, R0, 0x7, RZ, 0xc0, !PT ;  /* 0x0000000700117812 */ /* 0x008fc800078ec0ff */
[----:B------:R-:W-:-:S07]  /*07a0*/  ISETP.NE.AND P0, PT, R17, RZ, PT ;  /* 0x000000ff1100720c */ /* 0x000fce0003f05270 */
[----:B------:R-:W-:Y:S06]  /*07b0*/  @!P1 BRA `(.L_x_6) ;  /* 0x0000000000889947 */ /* 0x000fec0003800000 */
[----:B------:R-:W0:Y:S01]  /*07c0*/  LDCU.64 UR6, c[0x0][0x388] ;  /* 0x00007100ff0677ac */ /* 0x000e220008000a00 */
[C---:B------:R-:W-:Y:S01]  /*07d0*/  VIADD R6, R2.reuse, 0x1 ;  /* 0x0000000102067836 */ /* 0x040fe20000000000 */
[C---:B------:R-:W-:Y:S01]  /*07e0*/  IADD3 R10, PT, PT, R2.reuse, 0x3, RZ ;  /* 0x00000003020a7810 */ /* 0x040fe20007ffe0ff */
[C---:B------:R-:W-:Y:S01]  /*07f0*/  VIADD R8, R2.reuse, 0x2 ;  /* 0x0000000202087836 */ /* 0x040fe20000000000 */
[----:B------:R-:W-:Y:S01]  /*0800*/  MOV R16, 0x1 ;  /* 0x0000000100107802 */ /* 0x000fe20000000f00 */
[C---:B------:R-:W-:Y:S01]  /*0810*/  VIADD R12, R2.reuse, 0x4 ;  /* 0x00000004020c7836 */ /* 0x040fe20000000000 */
[C---:B------:R-:W-:Y:S01]  /*0820*/  IADD3 R13, PT, PT, R2.reuse, 0x7, RZ ;  /* 0x00000007020d7810 */ /* 0x040fe20007ffe0ff */
[C---:B------:R-:W-:Y:S02]  /*0830*/  VIADD R3, R2.reuse, 0x5 ;  /* 0x0000000502037836 */ /* 0x040fe40000000000 */
[----:B------:R-:W-:Y:S01]  /*0840*/  VIADD R14, R2, 0x6 ;  /* 0x00000006020e7836 */ /* 0x000fe20000000000 */
[----:B0-----:R-:W-:-:S02]  /*0850*/  IADD3 R6, P2, PT, R6, UR6, RZ ;  /* 0x0000000606067c10 */ /* 0x001fc4000ff5e0ff */
[C---:B------:R-:W-:Y:S01]  /*0860*/  IADD3 R4, P1, PT, R2.reuse, UR6, RZ ;  /* 0x0000000602047c10 */ /* 0x040fe2000ff3e0ff */
[----:B------:R-:W-:Y:S01]  /*0870*/  VIADD R2, R2, 0x8 ;  /* 0x0000000802027836 */ /* 0x000fe20000000000 */
[----:B------:R-:W-:Y:S01]  /*0880*/  IADD3 R8, P3, PT, R8, UR6, RZ ;  /* 0x0000000608087c10 */ /* 0x000fe2000ff7e0ff */
[----:B------:R-:W-:Y:S01]  /*0890*/  IMAD.X R7, RZ, RZ, UR7, P2 ;  /* 0x00000007ff077e24 */ /* 0x000fe200090e06ff */
[----:B------:R-:W-:Y:S01]  /*08a0*/  IADD3 R10, P2, PT, R10, UR6, RZ ;  /* 0x000000060a0a7c10 */ /* 0x000fe2000ff5e0ff */
[----:B------:R-:W-:Y:S01]  /*08b0*/  IMAD.X R5, RZ, RZ, UR7, P1 ;  /* 0x00000007ff057e24 */ /* 0x000fe200088e06ff */
[----:B------:R-:W-:Y:S01]  /*08c0*/  IADD3 R12, P1, PT, R12, UR6, RZ ;  /* 0x000000060c0c7c10 */ /* 0x000fe2000ff3e0ff */
[----:B------:R-:W-:Y:S01]  /*08d0*/  IMAD.X R9, RZ, RZ, UR7, P3 ;  /* 0x00000007ff097e24 */ /* 0x000fe200098e06ff */
[----:B------:R-:W-:Y:S01]  /*08e0*/  IADD3 R14, P3, PT, R14, UR6, RZ ;  /* 0x000000060e0e7c10 */ /* 0x000fe2000ff7e0ff */
[----:B------:R-:W-:Y:S01]  /*08f0*/  IMAD.X R11, RZ, RZ, UR7, P2 ;  /* 0x00000007ff0b7e24 */ /* 0x000fe200090e06ff */
[----:B------:R0:W-:Y:S02]  /*0900*/  STG.E.U8 desc[UR4][R4.64], R16 ;  /* 0x0000001004007986 */ /* 0x0001e4000c101104 */
[----:B------:R-:W-:-:S02]  /*0910*/  IADD3.X R15, PT, PT, RZ, UR7, RZ, P3, !PT ;  /* 0x00000007ff0f7c10 */ /* 0x000fc40009ffe4ff */
[----:B------:R1:W-:Y:S04]  /*0920*/  STG.E.U8 desc[UR4][R6.64], R16 ;  /* 0x0000001006007986 */ /* 0x0003e8000c101104 */
[----:B------:R2:W-:Y:S01]  /*0930*/  STG.E.U8 desc[UR4][R8.64], R16 ;  /* 0x0000001008007986 */ /* 0x0005e2000c101104 */
[----:B0-----:R-:W-:-:S03]  /*0940*/  IADD3 R4, P2, PT, R3, UR6, RZ ;  /* 0x0000000603047c10 */ /* 0x001fc6000ff5e0ff */
[----:B------:R2:W-:Y:S01]  /*0950*/  STG.E.U8 desc[UR4][R10.64], R16 ;  /* 0x000000100a007986 */ /* 0x0005e2000c101104 */
[----:B-1----:R-:W-:Y:S01]  /*0960*/  IADD3 R6, P4, PT, R13, UR6, RZ ;  /* 0x000000060d067c10 */ /* 0x002fe2000ff9e0ff */
[----:B------:R-:W-:Y:S02]  /*0970*/  IMAD.X R13, RZ, RZ, UR7, P1 ;  /* 0x00000007ff0d7e24 */ /* 0x000fe400088e06ff */
[----:B------:R-:W-:Y:S02]  /*0980*/  IMAD.X R5, RZ, RZ, UR7, P2 ;  /* 0x00000007ff057e24 */ /* 0x000fe400090e06ff */
[----:B------:R-:W-:Y:S01]  /*0990*/  IMAD.X R7, RZ, RZ, UR7, P4 ;  /* 0x00000007ff077e24 */ /* 0x000fe2000a0e06ff */
[----:B------:R2:W-:Y:S04]  /*09a0*/  STG.E.U8 desc[UR4][R12.64], R16 ;  /* 0x000000100c007986 */ /* 0x0005e8000c101104 */
[----:B------:R2:W-:Y:S04]  /*09b0*/  STG.E.U8 desc[UR4][R4.64], R16 ;  /* 0x0000001004007986 */ /* 0x0005e8000c101104 */
[----:B------:R2:W-:Y:S04]  /*09c0*/  STG.E.U8 desc[UR4][R14.64], R16 ;  /* 0x000000100e007986 */ /* 0x0005e8000c101104 */
[----:B------:R2:W-:Y:S02]  /*09d0*/  STG.E.U8 desc[UR4][R6.64], R16 ;  /* 0x0000001006007986 */ /* 0x0005e4000c101104 */
.L_x_6:
[----:B------:R-:W-:Y:S05]  /*09e0*/  BSYNC.RECONVERGENT B0 ;  /* 0x0000000000007941 */ /* 0x000fea0003800200 */
.L_x_5:
[----:B------:R-:W-:Y:S05]  /*09f0*/  @!P0 EXIT ;  /* 0x000000000000894d */ /* 0x000fea0003800000 */
[----:B------:R-:W-:Y:S01]  /*0a00*/  ISETP.GE.U32.AND P1, PT, R17, 0x4, PT ;  /* 0x000000041100780c */ /* 0x000fe20003f26070 */
[----:B------:R-:W-:Y:S01]  /*0a10*/  BSSY.RECONVERGENT B0, `(.L_x_7) ;  /* 0x0000016000007945 */ /* 0x000fe20003800200 */
[----:B------:R-:W-:-:S04]  /*0a20*/  LOP3.LUT R0, R0, 0x3, RZ, 0xc0, !PT ;  /* 0x0000000300007812 */ /* 0x000fc800078ec0ff */
[----:B------:R-:W-:-:S07]  /*0a30*/  ISETP.NE.AND P0, PT, R0, RZ, PT ;  /* 0x000000ff0000720c */ /* 0x000fce0003f05270 */
[----:B------:R-:W-:Y:S06]  /*0a40*/  @!P1 BRA `(.L_x_8) ;  /* 0x0000000000489947 */ /* 0x000fec0003800000 */
[----:B------:R-:W0:Y:S01]  /*0a50*/  LDCU.64 UR6, c[0x0][0x388] ;  /* 0x00007100ff0677ac */ /* 0x000e220008000a00 */
[C---:B--2---:R-:W-:Y:S01]  /*0a60*/  VIADD R8, R2.reuse, 0x2 ;  /* 0x0000000202087836 */ /* 0x044fe20000000000 */
[C---:B------:R-:W-:Y:S01]  /*0a70*/  IADD3 R6, PT, PT, R2.reuse, 0x1, RZ ;  /* 0x0000000102067810 */ /* 0x040fe20007ffe0ff */
[C---:B------:R-:W-:Y:S02]  /*0a80*/  VIADD R10, R2.reuse, 0x3 ;  /* 0x00000003020a7836 */ /* 0x040fe40000000000 */
[----:B------:R-:W-:Y:S01]  /*0a90*/  IMAD.MOV.U32 R3, RZ, RZ, 0x1 ;  /* 0x00000001ff037424 */ /* 0x000fe200078e00ff */
[C---:B0-----:R-:W-:Y:S01]  /*0aa0*/  IADD3 R4, P1, PT, R2.reuse, UR6, RZ ;  /* 0x0000000602047c10 */ /* 0x041fe2000ff3e0ff */
[----:B------:R-:W-:Y:S01]  /*0ab0*/  VIADD R2, R2, 0x4 ;  /* 0x0000000402027836 */ /* 0x000fe20000000000 */
[----:B------:R-:W-:Y:S02]  /*0ac0*/  IADD3 R6, P2, PT, R6, UR6, RZ ;  /* 0x0000000606067c10 */ /* 0x000fe4000ff5e0ff */
[----:B------:R-:W-:Y:S01]  /*0ad0*/  IADD3 R8, P3, PT, R8, UR6, RZ ;  /* 0x0000000608087c10 */ /* 0x000fe2000ff7e0ff */
[----:B------:R-:W-:Y:S01]  /*0ae0*/  IMAD.X R5, RZ, RZ, UR7, P1 ;  /* 0x00000007ff057e24 */ /* 0x000fe200088e06ff */
[----:B------:R-:W-:-:S02]  /*0af0*/  IADD3 R10, P4, PT, R10, UR6, RZ ;  /* 0x000000060a0a7c10 */ /* 0x000fc4000ff9e0ff */
[----:B------:R-:W-:Y:S01]  /*0b00*/  IADD3.X R7, PT, PT, RZ, UR7, RZ, P2, !PT ;  /* 0x00000007ff077c10 */ /* 0x000fe200097fe4ff */
[----:B------:R-:W-:Y:S01]  /*0b10*/  IMAD.X R9, RZ, RZ, UR7, P3 ;  /* 0x00000007ff097e24 */ /* 0x000fe200098e06ff */
[----:B------:R0:W-:Y:S01]  /*0b20*/  STG.E.U8 desc[UR4][R4.64], R3 ;  /* 0x0000000304007986 */ /* 0x0001e2000c101104 */
[----:B------:R-:W-:-:S03]  /*0b30*/  IMAD.X R11, RZ, RZ, UR7, P4 ;  /* 0x00000007ff0b7e24 */ /* 0x000fc6000a0e06ff */
[----:B------:R0:W-:Y:S04]  /*0b40*/  STG.E.U8 desc[UR4][R6.64], R3 ;  /* 0x0000000306007986 */ /* 0x0001e8000c101104 */
[----:B------:R0:W-:Y:S04]  /*0b50*/  STG.E.U8 desc[UR4][R8.64], R3 ;  /* 0x0000000308007986 */ /* 0x0001e8000c101104 */
[----:B------:R0:W-:Y:S02]  /*0b60*/  STG.E.U8 desc[UR4][R10.64], R3 ;  /* 0x000000030a007986 */ /* 0x0001e4000c101104 */
.L_x_8:
[----:B------:R-:W-:Y:S05]  /*0b70*/  BSYNC.RECONVERGENT B0 ;  /* 0x0000000000007941 */ /* 0x000fea0003800200 */
.L_x_7:
[----:B------:R-:W-:Y:S05]  /*0b80*/  @!P0 EXIT ;  /* 0x000000000000894d */ /* 0x000fea0003800000 */
[----:B0-----:R-:W-:Y:S02]  /*0b90*/  HFMA2 R3, -RZ, RZ, 0, 5.9604644775390625e-08 ;  /* 0x00000001ff037431 */ /* 0x001fe400000001ff */
[----:B------:R-:W-:Y:S01]  /*0ba0*/  IMAD.MOV R0, RZ, RZ, -R0 ;  /* 0x000000ffff007224 */ /* 0x000fe200078e0a00 */
[----:B------:R-:W0:Y:S06]  /*0bb0*/  LDCU.64 UR6, c[0x0][0x388] ;  /* 0x00007100ff0677ac */ /* 0x000e2c0008000a00 */
.L_x_9:
[----:B012---:R-:W-:Y:S01]  /*0bc0*/  IADD3 R4, P0, PT, R2, UR6, RZ ;  /* 0x0000000602047c10 */ /* 0x007fe2000ff1e0ff */
[----:B------:R-:W-:Y:S01]  /*0bd0*/  VIADD R0, R0, 0x1 ;  /* 0x0000000100007836 */ /* 0x000fe20000000000 */
[----:B------:R-:W-:-:S03]  /*0be0*/  IADD3 R2, PT, PT, R2, 0x1, RZ ;  /* 0x0000000102027810 */ /* 0x000fc60007ffe0ff */
[----:B------:R-:W-:Y:S01]  /*0bf0*/  IMAD.X R5, RZ, RZ, UR7, P0 ;  /* 0x00000007ff057e24 */ /* 0x000fe200080e06ff */
[----:B------:R-:W-:-:S04]  /*0c00*/  ISETP.NE.AND P0, PT, R0, RZ, PT ;  /* 0x000000ff0000720c */ /* 0x000fc80003f05270 */
[----:B------:R1:W-:Y:S09]  /*0c10*/  STG.E.U8 desc[UR4][R4.64], R3 ;  /* 0x0000000304007986 */ /* 0x0003f2000c101104 */
[----:B------:R-:W-:Y:S05]  /*0c20*/  @P0 BRA `(.L_x_9) ;  /* 0xfffffffc00e40947 */ /* 0x000fea000383ffff */
[----:B------:R-:W-:Y:S05]  /*0c30*/  EXIT ;  /* 0x000000000000794d */ /* 0x000fea0003800000 */
        .weak           $__internal_0_$__cuda_sm20_dsqrt_rn_f64_mediumpath_v1
        .type           $__internal_0_$__cuda_sm20_dsqrt_rn_f64_mediumpath_v1,@function
        .size           $__internal_0_$__cuda_sm20_dsqrt_rn_f64_mediumpath_v1,(.L_x_24 - $__internal_0_$__cuda_sm20_dsqrt_rn_f64_mediumpath_v1)
$__internal_0_$__cuda_sm20_dsqrt_rn_f64_mediumpath_v1:
[----:B------:R-:W-:Y:S01]  /*0c40*/  ISETP.GE.U32.AND P0, PT, R6, -0x3400000, PT ;  /* 0xfcc000000600780c */ /* 0x000fe20003f06070 */
[----:B------:R-:W-:-:S12]  /*0c50*/  IMAD.MOV.U32 R9, RZ, RZ, R15 ;  /* 0x000000ffff097224 */ /* 0x000fd800078e000f */
[----:B------:R-:W-:Y:S05]  /*0c60*/  @!P0 BRA `(.L_x_10) ;  /* 0x0000000000208947 */ /* 0x000fea0003800000 */
[----:B------:R-:W-:-:S10]  /*0c70*/  DFMA.RM R8, R12, R8, R10 ;  /* 0x000000080c08722b */ /* 0x000fd4000000400a */
[----:B------:R-:W-:-:S05]  /*0c80*/  IADD3 R6, P0, PT, R8, 0x1, RZ ;  /* 0x0000000108067810 */ /* 0x000fca0007f1e0ff */
[----:B------:R-:W-:-:S06]  /*0c90*/  IMAD.X R7, RZ, RZ, R9, P0 ;  /* 0x000000ffff077224 */ /* 0x000fcc00000e0609 */
[----:B------:R-:W-:-:S08]  /*0ca0*/  DFMA.RP R4, -R8, R6, R4 ;  /* 0x000000060804722b */ /* 0x000fd00000008104 */
[----:B------:R-:W-:-:S06]  /*0cb0*/  DSETP.GT.AND P0, PT, R4, RZ, PT ;  /* 0x000000ff0400722a */ /* 0x000fcc0003f04000 */
[----:B------:R-:W-:Y:S02]  /*0cc0*/  FSEL R6, R6, R8, P0 ;  /* 0x0000000806067208 */ /* 0x000fe40000000000 */
[----:B------:R-:W-:Y:S01]  /*0cd0*/  FSEL R7, R7, R9, P0 ;  /* 0x0000000907077208 */ /* 0x000fe20000000000 */
[----:B------:R-:W-:Y:S06]  /*0ce0*/  BRA `(.L_x_11) ;  /* 0x0000000000647947 */ /* 0x000fec0003800000 */
.L_x_10:
[----:B------:R-:W-:-:S14]  /*0cf0*/  DSETP.NE.AND P0, PT, R4, RZ, PT ;  /* 0x000000ff0400722a */ /* 0x000fdc0003f05000 */
[----:B------:R-:W-:Y:S05]  /*0d00*/  @!P0 BRA `(.L_x_12) ;  /* 0x0000000000588947 */ /* 0x000fea0003800000 */
[----:B------:R-:W-:-:S13]  /*0d10*/  ISETP.GE.AND P0, PT, R5, RZ, PT ;  /* 0x000000ff0500720c */ /* 0x000fda0003f06270 */
[----:B------:R-:W-:Y:S01]  /*0d20*/  @!P0 IMAD.MOV.U32 R6, RZ, RZ, 0x0 ;  /* 0x00000000ff068424 */ /* 0x000fe200078e00ff */
[----:B------:R-:W-:Y:S01]  /*0d30*/  @!P0 MOV R7, 0xfff80000 ;  /* 0xfff8000000078802 */ /* 0x000fe20000000f00 */
[----:B------:R-:W-:Y:S06]  /*0d40*/  @!P0 BRA `(.L_x_11) ;  /* 0x00000000004c8947 */ /* 0x000fec0003800000 */
[----:B------:R-:W-:-:S13]  /*0d50*/  ISETP.GT.AND P0, PT, R5, 0x7fefffff, PT ;  /* 0x7fefffff0500780c */ /* 0x000fda0003f04270 */
[----:B------:R-:W-:Y:S05]  /*0d60*/  @P0 BRA `(.L_x_12) ;  /* 0x0000000000400947 */ /* 0x000fea0003800000 */
[----:B------:R-:W-:Y:S01]  /*0d70*/  DMUL R4, R4, 8.11296384146066816958e+31 ;  /* 0x4690000004047828 */ /* 0x000fe20000000000 */
[----:B------:R-:W-:Y:S02]  /*0d80*/  IMAD.MOV.U32 R6, RZ, RZ, RZ ;  /* 0x000000ffff067224 */ /* 0x000fe400078e00ff */
[----:B------:R-:W-:Y:S02]  /*0d90*/  IMAD.MOV.U32 R10, RZ, RZ, 0x0 ;  /* 0x00000000ff0a7424 */ /* 0x000fe400078e00ff */
[----:B------:R-:W-:Y:S01]  /*0da0*/  IMAD.MOV.U32 R11, RZ, RZ, 0x3fd80000 ;  /* 0x3fd80000ff0b7424 */ /* 0x000fe200078e00ff */
[----:B------:R-:W0:Y:S02]  /*0db0*/  MUFU.RSQ64H R7, R5 ;  /* 0x0000000500077308 */ /* 0x000e240000001c00 */
[----:B0-----:R-:W-:-:S08]  /*0dc0*/  DMUL R8, R6, R6 ;  /* 0x0000000606087228 */ /* 0x001fd00000000000 */
[----:B------:R-:W-:-:S08]  /*0dd0*/  DFMA R8, R4, -R8, 1 ;  /* 0x3ff000000408742b */ /* 0x000fd00000000808 */
[----:B------:R-:W-:Y:S02]  /*0de0*/  DFMA R10, R8, R10, 0.5 ;  /* 0x3fe00000080a742b */ /* 0x000fe4000000000a */
[----:B------:R-:W-:-:S08]  /*0df0*/  DMUL R8, R6, R8 ;  /* 0x0000000806087228 */ /* 0x000fd00000000000 */
[----:B------:R-:W-:-:S08]  /*0e00*/  DFMA R8, R10, R8, R6 ;  /* 0x000000080a08722b */ /* 0x000fd00000000006 */
[----:B------:R-:W-:Y:S02]  /*0e10*/  DMUL R6, R4, R8 ;  /* 0x0000000804067228 */ /* 0x000fe40000000000 */
[----:B------:R-:W-:-:S06]  /*0e20*/  IADD3 R9, PT, PT, R9, -0x100000, RZ ;  /* 0xfff0000009097810 */ /* 0x000fcc0007ffe0ff */
[----:B------:R-:W-:-:S08]  /*0e30*/  DFMA R10, R6, -R6, R4 ;  /* 0x80000006060a722b */ /* 0x000fd00000000004 */
[----:B------:R-:W-:-:S10]  /*0e40*/  DFMA R6, R8, R10, R6 ;  /* 0x0000000a0806722b */ /* 0x000fd40000000006 */
[----:B------:R-:W-:Y:S01]  /*0e50*/  VIADD R7, R7, 0xfcb00000 ;  /* 0xfcb0000007077836 */ /* 0x000fe20000000000 */
[----:B------:R-:W-:Y:S06]  /*0e60*/  BRA `(.L_x_11) ;  /* 0x0000000000047947 */ /* 0x000fec0003800000 */
.L_x_12:
[----:B------:R-:W-:-:S11]  /*0e70*/  DADD R6, R4, R4 ;  /* 0x0000000004067229 */ /* 0x000fd60000000004 */
.L_x_11:
[----:B------:R-:W-:-:S04]  /*0e80*/  IMAD.MOV.U32 R3, RZ, RZ, 0x0 ;  /* 0x00000000ff037424 */ /* 0x000fc800078e00ff */
[----:B------:R-:W-:Y:S05]  /*0e90*/  RET.REL.NODEC R2 `(_Z16eratosPerElementiPb) ;  /* 0xfffffff002587950 */ /* 0x000fea0003c3ffff */
.L_x_13:
[----:B------:R-:W-:-:S00]  /*0ea0*/  BRA `(.L_x_13) ;  /* 0xfffffffc00fc7947 */ /* 0x000fc0000383ffff */
[----:B------:R-:W-:-:S00]  /*0eb0*/  NOP ;  /* 0x0000000000007918 */ /* 0x000fc00000000000 */
        /* <DEDUP_REMOVED lines=12> */
.L_x_24:


//--------------------- .text._Z25sundPartTwoPerElementOneDiPbS_ --------------------------
	.section	.text._Z25sundPartTwoPerElementOneDiPbS_,"ax",@progbits
	.align	128
        .global         _Z25sundPartTwoPerElementOneDiPbS_
        .type           _Z25sundPartTwoPerElementOneDiPbS_,@function
        .size           _Z25sundPartTwoPerElementOneDiPbS_,(.L_x_26 - _Z25sundPartTwoPerElementOneDiPbS_)
        .other          _Z25sundPartTwoPerElementOneDiPbS_,@"STO_CUDA_ENTRY STV_DEFAULT"
_Z25sundPartTwoPerElementOneDiPbS_:
.text._Z25sundPartTwoPerElementOneDiPbS_:
[----:B------:R-:W-:Y:S01]  /*0000*/  LDC R1, c[0x0][0x37c] ;  /* 0x0000df00ff017b82 */ /* 0x000fe20000000800 */
[----:B------:R-:W0:Y:S01]  /*0010*/  S2R R0, SR_CTAID.X ;  /* 0x0000000000007919 */ /* 0x000e220000002500 */
[----:B------:R-:W0:Y:S01]  /*0020*/  LDCU UR4, c[0x0][0x360] ;  /* 0x00006c00ff0477ac */ /* 0x000e220008000800 */
[----:B------:R-:W0:Y:S02]  /*0030*/  S2R R3, SR_TID.X ;  /* 0x0000000000037919 */ /* 0x000e240000002100 */
[----:B0-----:R-:W-:-:S05]  /*0040*/  IMAD R0, R0, UR4, R3 ;  /* 0x0000000400007c24 */ /* 0x001fca000f8e0203 */
[----:B------:R-:W-:-:S13]  /*0050*/  ISETP.GE.AND P0, PT, R0, 0x2, PT ;  /* 0x000000020000780c */ /* 0x000fda0003f06270 */
[----:B------:R-:W-:Y:S05]  /*0060*/  @!P0 EXIT ;  /* 0x000000000000894d */ /* 0x000fea0003800000 */
[----:B------:R-:W-:Y:S01]  /*0070*/  ISETP.NE.AND P0, PT, R0, 0x2, PT ;  /* 0x000000020000780c */ /* 0x000fe20003f05270 */
[----:B------:R-:W0:-:S12]  /*0080*/  LDCU.64 UR6, c[0x0][0x358] ;  /* 0x00006b00ff0677ac */ /* 0x000e180008000a00 */
[----:B------:R-:W0:Y:S02]  /*0090*/  @!P0 LDC.64 R2, c[0x0][0x390] ;  /* 0x0000e400ff028b82 */ /* 0x000e240000000a00 */
[----:B0-----:R0:W-:Y:S01]  /*00a0*/  @!P0 STG.E.U8 desc[UR6][R2.64+0x2], RZ ;  /* 0x000002ff02008986 */ /* 0x0011e2000c101106 */
[----:B------:R-:W-:Y:S05]  /*00b0*/  @!P0 EXIT ;  /* 0x000000000000894d */ /* 0x000fea0003800000 */
[----:B------:R-:W1:Y:S02]  /*00c0*/  LDCU UR4, c[0x0][0x380] ;  /* 0x00007000ff0477ac */ /* 0x000e640008000800 */
[----:B-1----:R-:W-:-:S04]  /*00d0*/  UIADD3 UR4, UPT, UPT, UR4, -0x1, URZ ;  /* 0xffffffff04047890 */ /* 0x002fc8000fffe0ff */
[----:B------:R-:W-:-:S06]  /*00e0*/  USHF.R.S32.HI UR4, URZ, 0x1, UR4 ;  /* 0x00000001ff047899 */ /* 0x000fcc0008011404 */
[----:B------:R-:W-:-:S13]  /*00f0*/  ISETP.GE.AND P0, PT, R0, UR4, PT ;  /* 0x0000000400007c0c */ /* 0x000fda000bf06270 */
[----:B------:R-:W-:Y:S05]  /*0100*/  @P0 EXIT ;  /* 0x000000000000094d */ /* 0x000fea0003800000 */
[----:B------:R-:W0:Y:S02]  /*0110*/  LDCU.64 UR4, c[0x0][0x388] ;  /* 0x00007100ff0477ac */ /* 0x000e240008000a00 */
[----:B0-----:R-:W-:-:S05]  /*0120*/  IADD3 R2, P0, PT, R0, UR4, RZ ;  /* 0x0000000400027c10 */ /* 0x001fca000ff1e0ff */
[----:B------:R-:W-:-:S05]  /*0130*/  IMAD.X R3, RZ, RZ, UR5, P0 ;  /* 0x00000005ff037e24 */ /* 0x000fca00080e06ff */
[----:B------:R-:W2:Y:S02]  /*0140*/  LDG.E.U8 R2, desc[UR6][R2.64] ;  /* 0x0000000602027981 */ /* 0x000ea4000c1e1100 */
[----:B--2---:R-:W-:-:S13]  /*0150*/  ISETP.NE.AND P0, PT, R2, RZ, PT ;  /* 0x000000ff0200720c */ /* 0x004fda0003f05270 */
[----:B------:R-:W-:Y:S05]  /*0160*/  @P0 EXIT ;  /* 0x000000000000094d */ /* 0x000fea0003800000 */
[----:B------:R-:W0:Y:S02]  /*0170*/  LDCU.64 UR4, c[0x0][0x390] ;  /* 0x00007200ff0477ac */ /* 0x000e240008000a00 */
[----:B0-----:R-:W-:-:S05]  /*0180*/  LEA R2, P0, R0, UR4, 0x1 ;  /* 0x0000000400027c11 */ /* 0x001fca000f8008ff */
[----:B------:R-:W-:-:S05]  /*0190*/  IMAD.X R3, RZ, RZ, UR5, P0 ;  /* 0x00000005ff037e24 */ /* 0x000fca00080e06ff */
[----:B------:R-:W-:Y:S01]  /*01a0*/  STG.E.U8 desc[UR6][R2.64+0x1], RZ ;  /* 0x000001ff02007986 */ /* 0x000fe2000c101106 */
[----:B------:R-:W-:Y:S05]  /*01b0*/  EXIT ;  /* 0x000000000000794d */ /* 0x000fea0003800000 */
.L_x_14:
        /* <DEDUP_REMOVED lines=12> */
.L_x_26:


//--------------------- .text._Z21sundPartOnePerElementiPb --------------------------
	.section	.text._Z21sundPartOnePerElementiPb,"ax",@progbits
	.align	128
        .global         _Z21sundPartOnePerElementiPb
        .type           _Z21sundPartOnePerElementiPb,@function
        .size           _Z21sundPartOnePerElementiPb,(.L_x_27 - _Z21sundPartOnePerElementiPb)
        .other          _Z21sundPartOnePerElementiPb,@"STO_CUDA_ENTRY STV_DEFAULT"
_Z21sundPartOnePerElementiPb:
.text._Z21sundPartOnePerElementiPb:
[----:B------:R-:W-:Y:S01]  /*0000*/  LDC R1, c[0x0][0x37c] ;  /* 0x0000df00ff017b82 */ /* 0x000fe20000000800 */
[----:B------:R-:W0:Y:S01]  /*0010*/  S2R R0, SR_CTAID.X ;  /* 0x0000000000007919 */ /* 0x000e220000002500 */
[----:B------:R-:W0:Y:S01]  /*0020*/  LDCU UR4, c[0x0][0x360] ;  /* 0x00006c00ff0477ac */ /* 0x000e220008000800 */
[----:B------:R-:W0:Y:S01]  /*0030*/  S2R R3, SR_TID.X ;  /* 0x0000000000037919 */ /* 0x000e220000002100 */
[----:B------:R-:W1:Y:S01]  /*0040*/  LDCU UR5, c[0x0][0x380] ;  /* 0x00007000ff0577ac */ /* 0x000e620008000800 */
[----:B0-----:R-:W-:-:S05]  /*0050*/  IMAD R0, R0, UR4, R3 ;  /* 0x0000000400007c24 */ /* 0x001fca000f8e0203 */
[----:B-1----:R-:W-:-:S04]  /*0060*/  ISETP.GE.AND P0, PT, R0, UR5, PT ;  /* 0x0000000500007c0c */ /* 0x002fc8000bf06270 */
[----:B------:R-:W-:-:S13]  /*0070*/  ISETP.EQ.OR P0, PT, R0, RZ, P0 ;  /* 0x000000ff0000720c */ /* 0x000fda0000702670 */
[----:B------:R-:W-:Y:S05]  /*0080*/  @P0 EXIT ;  /* 0x000000000000094d */ /* 0x000fea0003800000 */
[----:B------:R-:W0:Y:S01]  /*0090*/  S2R R3, SR_CTAID.Y ;  /* 0x0000000000037919 */ /* 0x000e220000002600 */
[----:B------:R-:W0:Y:S01]  /*00a0*/  LDCU UR4, c[0x0][0x364] ;  /* 0x00006c80ff0477ac */ /* 0x000e220008000800 */
[----:B------:R-:W0:Y:S02]  /*00b0*/  S2R R2, SR_TID.Y ;  /* 0x0000000000027919 */ /* 0x000e240000002200 */
[----:B0-----:R-:W-:-:S05]  /*00c0*/  IMAD R3, R3, UR4, R2 ;  /* 0x0000000403037c24 */ /* 0x001fca000f8e0202 */
[----:B------:R-:W-:-:S04]  /*00d0*/  ISETP.GE.AND P0, PT, R3, UR5, PT ;  /* 0x0000000503007c0c */ /* 0x000fc8000bf06270 */
[----:B------:R-:W-:-:S04]  /*00e0*/  ISETP.EQ.OR P0, PT, R3, RZ, P0 ;  /* 0x000000ff0300720c */ /* 0x000fc80000702670 */
[----:B------:R-:W-:-:S13]  /*00f0*/  ISETP.GT.OR P0, PT, R3, R0, P0 ;  /* 0x000000000300720c */ /* 0x000fda0000704670 */
[----:B------:R-:W-:Y:S05]  /*0100*/  @P0 EXIT ;  /* 0x000000000000094d */ /* 0x000fea0003800000 */
[C---:B------:R-:W-:Y:S02]  /*0110*/  IMAD R5, R0.reuse, R3, RZ ;  /* 0x0000000300057224 */ /* 0x040fe400078e02ff */
[----:B------:R-:W-:-:S04]  /*0120*/  IMAD.IADD R0, R0, 0x1, R3 ;  /* 0x0000000100007824 */ /* 0x000fc800078e0203 */
[----:B------:R-:W-:-:S05]  /*0130*/  IMAD R0, R5, 0x2, R0 ;  /* 0x0000000205007824 */ /* 0x000fca00078e0200 */
[----:B------:R-:W-:-:S13]  /*0140*/  ISETP.GT.AND P0, PT, R0, UR5, PT ;  /* 0x0000000500007c0c */ /* 0x000fda000bf04270 */
[----:B------:R-:W-:Y:S05]  /*0150*/  @P0 EXIT ;  /* 0x000000000000094d */ /* 0x000fea0003800000 */
[----:B------:R-:W0:Y:S01]  /*0160*/  LDCU.64 UR6, c[0x0][0x388] ;  /* 0x00007100ff0677ac */ /* 0x000e220008000a00 */
[----:B------:R-:W-:Y:S01]  /*0170*/  IMAD.MOV.U32 R4, RZ, RZ, 0x1 ;  /* 0x00000001ff047424 */ /* 0x000fe200078e00ff */
[----:B------:R-:W1:Y:S01]  /*0180*/  LDCU.64 UR4, c[0x0][0x358] ;  /* 0x00006b00ff0477ac */ /* 0x000e620008000a00 */
[----:B0-----:R-:W-:-:S04]  /*0190*/  IADD3 R2, P0, PT, R0, UR6, RZ ;  /* 0x0000000600027c10 */ /* 0x001fc8000ff1e0ff */
[----:B------:R-:W-:Y:S02]  /*01a0*/  LEA.HI.X.SX32 R3, R0, UR7, 0x1, P0 ;  /* 0x0000000700037c11 */ /* 0x000fe400080f0eff */
[----:B------:R-:W-:-:S05]  /*01b0*/  PRMT R0, R4, 0x7610, R0 ;  /* 0x0000761004007816 */ /* 0x000fca0000000000 */
[----:B-1----:R-:W-:Y:S01]  /*01c0*/  STG.E.U8 desc[UR4][R2.64], R0 ;  /* 0x0000000002007986 */ /* 0x002fe2000c101104 */
[----:B------:R-:W-:Y:S05]  /*01d0*/  EXIT ;  /* 0x000000000000794d */ /* 0x000fea0003800000 */
.L_x_15:
        /* <DEDUP_REMOVED lines=10> */
.L_x_27:


//--------------------- .text._Z17sundPartOnePerRowiPb --------------------------
	.section	.text._Z17sundPartOnePerRowiPb,"ax",@progbits
	.align	128
        .global         _Z17sundPartOnePerRowiPb
        .type           _Z17sundPartOnePerRowiPb,@function
        .size           _Z17sundPartOnePerRowiPb,(.L_x_28 - _Z17sundPartOnePerRowiPb)
        .other          _Z17sundPartOnePerRowiPb,@"STO_CUDA_ENTRY STV_DEFAULT"
_Z17sundPartOnePerRowiPb:
.text._Z17sundPartOnePerRowiPb:
[----:B------:R-:W-:Y:S01]  /*0000*/  LDC R1, c[0x0][0x37c] ;  /* 0x0000df00ff017b82 */ /* 0x000fe20000000800 */
[----:B------:R-:W0:Y:S01]  /*0010*/  S2R R0, SR_CTAID.X ;  /* 0x0000000000007919 */ /* 0x000e220000002500 */
[----:B------:R-:W0:Y:S01]  /*0020*/  LDCU UR4, c[0x0][0x360] ;  /* 0x00006c00ff0477ac */ /* 0x000e220008000800 */
[----:B------:R-:W0:Y:S01]  /*0030*/  S2R R3, SR_TID.X ;  /* 0x0000000000037919 */ /* 0x000e220000002100 */
[----:B------:R-:W1:Y:S01]  /*0040*/  LDCU UR5, c[0x0][0x380] ;  /* 0x00007000ff0577ac */ /* 0x000e620008000800 */
[----:B0-----:R-:W-:-:S05]  /*0050*/  IMAD R0, R0, UR4, R3 ;  /* 0x0000000400007c24 */ /* 0x001fca000f8e0203 */
[----:B-1----:R-:W-:-:S13]  /*0060*/  ISETP.GE.AND P0, PT, R0, UR5, PT ;  /* 0x0000000500007c0c */ /* 0x002fda000bf06270 */
[----:B------:R-:W-:Y:S05]  /*0070*/  @P0 EXIT ;  /* 0x000000000000094d */ /* 0x000fea0003800000 */
[----:B------:R-:W-:-:S04]  /*0080*/  IADD3 R2, PT, PT, -R0, UR5, RZ ;  /* 0x0000000500027c10 */ /* 0x000fc8000fffe1ff */
[----:B------:R-:W-:-:S04]  /*0090*/  SHF.R.S32.HI R3, RZ, 0x1, R2 ;  /* 0x00000001ff037819 */ /* 0x000fc80000011402 */
[----:B------:R-:W-:-:S13]  /*00a0*/  ISETP.GE.AND P0, PT, R3, R0, PT ;  /* 0x000000000300720c */ /* 0x000fda0003f06270 */
[----:B------:R-:W-:Y:S05]  /*00b0*/  @!P0 EXIT ;  /* 0x000000000000894d */ /* 0x000fea0003800000 */
[--C-:B------:R-:W-:Y:S01]  /*00c0*/  IMAD.IADD R3, R3, 0x1, -R0.reuse ;  /* 0x0000000103037824 */ /* 0x100fe200078e0a00 */
[----:B------:R-:W0:Y:S01]  /*00d0*/  LDCU.64 UR4, c[0x0][0x358] ;  /* 0x00006b00ff0477ac */ /* 0x000e220008000a00 */
[----:B------:R-:W-:Y:S01]  /*00e0*/  BSSY.RECONVERGENT B0, `(.L_x_16) ;  /* 0x000002d000007945 */ /* 0x000fe20003800200 */
[----:B------:R-:W-:Y:S02]  /*00f0*/  IMAD.MOV.U32 R2, RZ, RZ, R0 ;  /* 0x000000ffff027224 */ /* 0x000fe400078e0000 */
[C---:B------:R-:W-:Y:S01]  /*0100*/  ISETP.GE.U32.AND P1, PT, R3.reuse, 0x7, PT ;  /* 0x000000070300780c */ /* 0x040fe20003f26070 */
[----:B------:R-:W-:Y:S01]  /*0110*/  VIADD R4, R3, 0x1 ;  /* 0x0000000103047836 */ /* 0x000fe20000000000 */
[----:B------:R-:W1:Y:S01]  /*0120*/  LDCU.64 UR6, c[0x0][0x388] ;  /* 0x00007100ff0677ac */ /* 0x000e620008000a00 */
[----:B------:R-:W-:-:S03]  /*0130*/  LEA R3, R0, 0x1, 0x1 ;  /* 0x0000000100037811 */ /* 0x000fc600078e08ff */
[----:B------:R-:W-:-:S04]  /*0140*/  LOP3.LUT R26, R4, 0x7, RZ, 0xc0, !PT ;  /* 0x00000007041a7812 */ /* 0x000fc800078ec0ff */
[----:B------:R-:W-:-:S03]  /*0150*/  ISETP.NE.AND P0, PT, R26, RZ, PT ;  /* 0x000000ff1a00720c */ /* 0x000fc60003f05270 */
[----:B------:R-:W-:Y:S10]  /*0160*/  @!P1 BRA `(.L_x_17) ;  /* 0x0000000000909947 */ /* 0x000ff40003800000 */
[----:B------:R-:W-:Y:S01]  /*0170*/  LOP3.LUT R6, R4, 0xfffffff8, RZ, 0xc0, !PT ;  /* 0xfffffff804067812 */ /* 0x000fe200078ec0ff */
[C-C-:B------:R-:W-:Y:S01]  /*0180*/  IMAD R22, R0.reuse, R3, R0.reuse ;  /* 0x0000000300167224 */ /* 0x140fe200078e0200 */
[----:B------:R-:W-:Y:S01]  /*0190*/  LEA R5, R0, 0x8, 0x4 ;  /* 0x0000000800057811 */ /* 0x000fe200078e20ff */
[----:B------:R-:W-:Y:S01]  /*01a0*/  IMAD.MOV.U32 R2, RZ, RZ, R0 ;  /* 0x000000ffff027224 */ /* 0x000fe200078e0000 */
[----:B------:R-:W-:Y:S01]  /*01b0*/  SHF.R.S32.HI R25, RZ, 0x1f, R3 ;  /* 0x0000001fff197819 */ /* 0x000fe20000011403 */
[----:B------:R-:W-:-:S07]  /*01c0*/  IMAD.MOV R23, RZ, RZ, -R6 ;  /* 0x000000ffff177224 */ /* 0x000fce00078e0a06 */
.L_x_18:
[C---:B-12---:R-:W-:Y:S01]  /*01d0*/  IADD3 R14, P1, PT, R22.reuse, UR6, RZ ;  /* 0x00000006160e7c10 */ /* 0x046fe2000ff3e0ff */
[----:B------:R-:W-:Y:S02]  /*01e0*/  IMAD.MOV.U32 R24, RZ, RZ, 0x1 ;  /* 0x00000001ff187424 */ /* 0x000fe400078e00ff */
[----:B------:R-:W-:Y:S01]  /*01f0*/  VIADD R23, R23, 0x8 ;  /* 0x0000000817177836 */ /* 0x000fe20000000000 */
[----:B------:R-:W-:Y:S01]  /*0200*/  LEA.HI.X.SX32 R15, R22, UR7, 0x1, P1 ;  /* 0x00000007160f7c11 */ /* 0x000fe200088f0eff */
[----:B------:R-:W-:Y:S01]  /*0210*/  VIADD R2, R2, 0x8 ;  /* 0x0000000802027836 */ /* 0x000fe20000000000 */
[----:B------:R-:W-:Y:S01]  /*0220*/  IADD3 R16, P1, PT, R3, R14, RZ ;  /* 0x0000000e03107210 */ /* 0x000fe20007f3e0ff */
[----:B------:R-:W-:Y:S02]  /*0230*/  IMAD.IADD R22, R5, 0x1, R22 ;  /* 0x0000000105167824 */ /* 0x000fe400078e0216 */
[----:B0-----:R2:W-:Y:S02]  /*0240*/  STG.E.U8 desc[UR4][R14.64], R24 ;  /* 0x000000180e007986 */ /* 0x0015e4000c101104 */
[----:B------:R-:W-:Y:S01]  /*0250*/  IMAD.X R17, R25, 0x1, R15, P1 ;  /* 0x0000000119117824 */ /* 0x000fe200008e060f */
[----:B------:R-:W-:-:S04]  /*0260*/  IADD3 R12, P1, PT, R3, R16, RZ ;  /* 0x00000010030c7210 */ /* 0x000fc80007f3e0ff */
[----:B------:R2:W-:Y:S01]  /*0270*/  STG.E.U8 desc[UR4][R16.64], R24 ;  /* 0x0000001810007986 */ /* 0x0005e2000c101104 */
        /* <DEDUP_REMOVED lines=16> */
[----:B------:R-:W-:-:S04]  /*0380*/  ISETP.NE.AND P1, PT, R23, RZ, PT ;  /* 0x000000ff1700720c */ /* 0x000fc80003f25270 */
[----:B------:R2:W-:Y:S09]  /*0390*/  STG.E.U8 desc[UR4][R20.64], R24 ;  /* 0x0000001814007986 */ /* 0x0005f2000c101104 */
[----:B------:R-:W-:Y:S05]  /*03a0*/  @P1 BRA `(.L_x_18) ;  /* 0xfffffffc00881947 */ /* 0x000fea000383ffff */
.L_x_17:
[----:B01----:R-:W-:Y:S05]  /*03b0*/  BSYNC.RECONVERGENT B0 ;  /* 0x0000000000007941 */ /* 0x003fea0003800200 */
.L_x_16:
[----:B------:R-:W-:Y:S05]  /*03c0*/  @!P0 EXIT ;  /* 0x000000000000894d */ /* 0x000fea0003800000 */
[----:B------:R-:W-:Y:S01]  /*03d0*/  ISETP.GE.U32.AND P1, PT, R26, 0x4, PT ;  /* 0x000000041a00780c */ /* 0x000fe20003f26070 */
[----:B------:R-:W-:Y:S01]  /*03e0*/  BSSY.RECONVERGENT B0, `(.L_x_19) ;  /* 0x0000015000007945 */ /* 0x000fe20003800200 */
[----:B--2---:R-:W-:-:S04]  /*03f0*/  LOP3.LUT R14, R4, 0x3, RZ, 0xc0, !PT ;  /* 0x00000003040e7812 */ /* 0x004fc800078ec0ff */
[----:B------:R-:W-:-:S07]  /*0400*/  ISETP.NE.AND P0, PT, R14, RZ, PT ;  /* 0x000000ff0e00720c */ /* 0x000fce0003f05270 */
[----:B------:R-:W-:Y:S06]  /*0410*/  @!P1 BRA `(.L_x_20) ;  /* 0x0000000000449947 */ /* 0x000fec0003800000 */
[----:B------:R-:W0:Y:S01]  /*0420*/  LDCU.64 UR6, c[0x0][0x388] ;  /* 0x00007100ff0677ac */ /* 0x000e220008000a00 */
[----:B------:R-:W-:Y:S01]  /*0430*/  IMAD R5, R3, R2, R0 ;  /* 0x0000000203057224 */ /* 0x000fe200078e0200 */
[----:B------:R-:W-:Y:S01]  /*0440*/  SHF.R.S32.HI R13, RZ, 0x1f, R3 ;  /* 0x0000001fff0d7819 */ /* 0x000fe20000011403 */
[----:B------:R-:W-:-:S03]  /*0450*/  VIADD R2, R2, 0x4 ;  /* 0x0000000402027836 */ /* 0x000fc60000000000 */
[----:B0-----:R-:W-:-:S04]  /*0460*/  IADD3 R6, P1, PT, R5, UR6, RZ ;  /* 0x0000000605067c10 */ /* 0x001fc8000ff3e0ff */
[----:B------:R-:W-:Y:S01]  /*0470*/  LEA.HI.X.SX32 R7, R5, UR7, 0x1, P1 ;  /* 0x0000000705077c11 */ /* 0x000fe200088f0eff */
[----:B------:R-:W-:Y:S01]  /*0480*/  IMAD.MOV.U32 R5, RZ, RZ, 0x1 ;  /* 0x00000001ff057424 */ /* 0x000fe200078e00ff */
        /* <DEDUP_REMOVED lines=8> */
[----:B------:R-:W-:-:S05]  /*0510*/  IMAD.X R13, R13, 0x1, R11, P1 ;  /* 0x000000010d0d7824 */ /* 0x000fca00008e060b */
[----:B------:R0:W-:Y:S03]  /*0520*/  STG.E.U8 desc[UR4][R12.64], R5 ;  /* 0x000000050c007986 */ /* 0x0001e6000c101104 */
.L_x_20:
[----:B------:R-:W-:Y:S05]  /*0530*/  BSYNC.RECONVERGENT B0 ;  /* 0x0000000000007941 */ /* 0x000fea0003800200 */
.L_x_19:
[----:B------:R-:W-:Y:S05]  /*0540*/  @!P0 EXIT ;  /* 0x000000000000894d */ /* 0x000fea0003800000 */
[----:B------:R-:W-:Y:S01]  /*0550*/  ISETP.NE.AND P1, PT, R14, 0x1, PT ;  /* 0x000000010e00780c */ /* 0x000fe20003f25270 */
[----:B------:R-:W-:Y:S01]  /*0560*/  BSSY.RECONVERGENT B0, `(.L_x_21) ;  /* 0x000000e000007945 */ /* 0x000fe20003800200 */
[----:B------:R-:W-:-:S04]  /*0570*/  LOP3.LUT R4, R4, 0x1, RZ, 0xc0, !PT ;  /* 0x0000000104047812 */ /* 0x000fc800078ec0ff */
[----:B------:R-:W-:-:S07]  /*0580*/  ISETP.NE.U32.AND P0, PT, R4, 0x1, PT ;  /* 0x000000010400780c */ /* 0x000fce0003f05070 */
[----:B------:R-:W-:Y:S06]  /*0590*/  @!P1 BRA `(.L_x_22) ;  /* 0x0000000000289947 */ /* 0x000fec0003800000 */
[----:B------:R-:W1:Y:S01]  /*05a0*/  LDCU.64 UR6, c[0x0][0x388] ;  /* 0x00007100ff0677ac */ /* 0x000e620008000a00 */
[----:B0-----:R-:W-:Y:S02]  /*05b0*/  IMAD R5, R3, R2, R0 ;  /* 0x0000000203057224 */ /* 0x001fe400078e0200 */
[----:B------:R-:W-:Y:S02]  /*05c0*/  IMAD.MOV.U32 R8, RZ, RZ, 0x1 ;  /* 0x00000001ff087424 */ /* 0x000fe400078e00ff */
[----:B------:R-:W-:Y:S01]  /*05d0*/  VIADD R2, R2, 0x2 ;  /* 0x0000000202027836 */ /* 0x000fe20000000000 */
[----:B-1----:R-:W-:-:S04]  /*05e0*/  IADD3 R4, P1, PT, R5, UR6, RZ ;  /* 0x0000000605047c10 */ /* 0x002fc8000ff3e0ff */
[----:B------:R-:W-:Y:S02]  /*05f0*/  LEA.HI.X.SX32 R5, R5, UR7, 0x1, P1 ;  /* 0x0000000705057c11 */ /* 0x000fe400088f0eff */
[----:B------:R-:W-:-:S03]  /*0600*/  IADD3 R6, P1, PT, R3, R4, RZ ;  /* 0x0000000403067210 */ /* 0x000fc60007f3e0ff */
[----:B------:R1:W-:Y:S01]  /*0610*/  STG.E.U8 desc[UR4][R4.64], R8 ;  /* 0x0000000804007986 */ /* 0x0003e2000c101104 */
[----:B------:R-:W-:-:S05]  /*0620*/  LEA.HI.X.SX32 R7, R3, R5, 0x1, P1 ;  /* 0x0000000503077211 */ /* 0x000fca00008f0eff */
[----:B------:R1:W-:Y:S04]  /*0630*/  STG.E.U8 desc[UR4][R6.64], R8 ;  /* 0x0000000806007986 */ /* 0x0003e8000c101104 */
.L_x_22:
[----:B------:R-:W-:Y:S05]  /*0640*/  BSYNC.RECONVERGENT B0 ;  /* 0x0000000000007941 */ /* 0x000fea0003800200 */
.L_x_21:
[----:B------:R-:W-:Y:S05]  /*0650*/  @P0 EXIT ;  /* 0x000000000000094d */ /* 0x000fea0003800000 */
[----:B------:R-:W2:Y:S01]  /*0660*/  LDCU.64 UR6, c[0x0][0x388] ;  /* 0x00007100ff0677ac */ /* 0x000ea20008000a00 */
[----:B------:R-:W-:Y:S02]  /*0670*/  IMAD R3, R3, R2, R0 ;  /* 0x0000000203037224 */ /* 0x000fe400078e0200 */
[----:B------:R-:W-:-:S03]  /*0680*/  IMAD.MOV.U32 R0, RZ, RZ, 0x1 ;  /* 0x00000001ff007424 */ /* 0x000fc600078e00ff */
[----:B--2---:R-:W-:-:S04]  /*0690*/  IADD3 R2, P0, PT, R3, UR6, RZ ;  /* 0x0000000603027c10 */ /* 0x004fc8000ff1e0ff */
[----:B------:R-:W-:-:S05]  /*06a0*/  LEA.HI.X.SX32 R3, R3, UR7, 0x1, P0 ;  /* 0x0000000703037c11 */ /* 0x000fca00080f0eff */
[----:B------:R-:W-:Y:S01]  /*06b0*/  STG.E.U8 desc[UR4][R2.64], R0 ;  /* 0x0000000002007986 */ /* 0x000fe2000c101104 */
[----:B------:R-:W-:Y:S05]  /*06c0*/  EXIT ;  /* 0x000000000000794d */ /* 0x000fea0003800000 */
.L_x_23:
        /* <DEDUP_REMOVED lines=11> */
.L_x_28:


//--------------------- .nv.shared.reserved.0     --------------------------
	.section	.nv.shared.reserved.0,"aw",@nobits
	.weak		__nv_reservedSMEM_offset_0_alias
	.size		__nv_reservedSMEM_offset_0_alias, 0, 64
	.other		__nv_reservedSMEM_offset_0_alias,@"STO_CUDA_RESERVED_SHARED STV_DEFAULT"
__nv_reservedSMEM_offset_0_alias:
	.zero		0
	.zero		64


//--------------------- .nv.constant0._Z16eratosPerElementiPb --------------------------
	.section	.nv.constant0._Z16eratosPerElementiPb,"a",@progbits
	.sectionflags	@""
	.align	4
.nv.constant0._Z16eratosPerElementiPb:
	.zero		912


//--------------------- .nv.constant0._Z25sundPartTwoPerElementOneDiPbS_ --------------------------
	.section	.nv.constant0._Z25sundPartTwoPerElementOneDiPbS_,"a",@progbits
	.sectionflags	@""
	.align	4
.nv.constant0._Z25sundPartTwoPerElementOneDiPbS_:
	.zero		920


//--------------------- .nv.constant0._Z21sundPartOnePerElementiPb --------------------------
	.section	.nv.constant0._Z21sundPartOnePerElementiPb,"a",@progbits
	.sectionflags	@""
	.align	4
.nv.constant0._Z21sundPartOnePerElementiPb:
	.zero		912


//--------------------- .nv.constant0._Z17sundPartOnePerRowiPb --------------------------
	.section	.nv.constant0._Z17sundPartOnePerRowiPb,"a",@progbits
	.sectionflags	@""
	.align	4
.nv.constant0._Z17sundPartOnePerRowiPb:
	.zero		912


//--------------------- SYMBOLS --------------------------

	.type		.nv.reservedSmem.offset0,@object
	.size		.nv.reservedSmem.offset0,0x4
